//
// Generated by NVIDIA NVVM Compiler
//
// Compiler Build ID: CL-26907403
// Cuda compilation tools, release 10.1, V10.1.243
// Based on LLVM 3.4svn
//

.version 6.4
.target sm_30
.address_size 64

	// .globl	run

.visible .entry run(
	.param .u64 run_param_0,
	.param .u64 run_param_1,
	.param .u32 run_param_2,
	.param .u64 run_param_3,
	.param .u32 run_param_4,
	.param .u64 run_param_5,
	.param .u32 run_param_6,
	.param .u64 run_param_7,
	.param .u32 run_param_8,
	.param .u64 run_param_9,
	.param .u64 run_param_10
)
{
	.local .align 8 .b8 	__local_depot0[272];
	.reg .b64 	%SP;
	.reg .b64 	%SPL;
	.reg .pred 	%p<132>;
	.reg .b16 	%rs<111>;
	.reg .f32 	%f<17>;
	.reg .b32 	%r<401>;
	.reg .f64 	%fd<3>;
	.reg .b64 	%rd<635>;


	mov.u64 	%SPL, __local_depot0;
	ld.param.u64 	%rd201, [run_param_0];
	ld.param.u64 	%rd202, [run_param_1];
	ld.param.u32 	%r139, [run_param_2];
	ld.param.u32 	%r140, [run_param_4];
	ld.param.u64 	%rd204, [run_param_5];
	ld.param.u32 	%r141, [run_param_6];
	ld.param.u64 	%rd205, [run_param_7];
	ld.param.u64 	%rd206, [run_param_9];
	ld.param.u64 	%rd207, [run_param_10];
	cvta.to.global.u64 	%rd1, %rd205;
	add.u64 	%rd2, %SPL, 0;
	add.u64 	%rd3, %SPL, 40;
	add.u64 	%rd4, %SPL, 80;
	add.u64 	%rd5, %SPL, 120;
	mov.u32 	%r142, %ntid.x;
	mov.u32 	%r143, %ctaid.x;
	mov.u32 	%r144, %tid.x;
	mad.lo.s32 	%r145, %r142, %r143, %r144;
	cvt.s64.s32	%rd6, %r145;
	cvt.s64.s32	%rd7, %r139;
	or.b64  	%rd212, %rd201, %rd7;
	and.b64  	%rd213, %rd212, -4294967296;
	setp.eq.s64	%p1, %rd213, 0;
	@%p1 bra 	BB0_2;

	div.s64 	%rd569, %rd201, %rd7;
	bra.uni 	BB0_3;

BB0_2:
	cvt.u32.u64	%r146, %rd7;
	cvt.u32.u64	%r147, %rd201;
	div.u32 	%r148, %r147, %r146;
	cvt.u64.u32	%rd569, %r148;

BB0_3:
	setp.ge.s64	%p2, %rd6, %rd569;
	@%p2 bra 	BB0_181;

	cvt.u32.u64	%r149, %rd6;
	mul.lo.s64 	%rd214, %rd202, %rd201;
	shr.s64 	%rd215, %rd214, 63;
	shr.u64 	%rd216, %rd215, 58;
	add.s64 	%rd217, %rd214, %rd216;
	shr.s64 	%rd218, %rd217, 6;
	shr.s32 	%r150, %r139, 31;
	shr.u32 	%r151, %r150, 26;
	add.s32 	%r152, %r139, %r151;
	shr.s32 	%r1, %r152, 6;
	mul.lo.s32 	%r153, %r1, %r149;
	cvt.s64.s32	%rd219, %r153;
	add.s64 	%rd11, %rd219, %rd218;
	setp.lt.s32	%p3, %r139, 64;
	@%p3 bra 	BB0_181;

	cvta.to.global.u64 	%rd12, %rd206;
	mov.u32 	%r349, 0;
	cvta.to.global.u64 	%rd241, %rd204;
	cvta.to.global.u64 	%rd492, %rd207;

BB0_6:
	mov.u32 	%r350, 0;
	mov.u64 	%rd570, 0;

BB0_7:
	setp.lt.s32	%p4, %r141, 1;
	@%p4 bra 	BB0_16;

	and.b32  	%r159, %r141, 3;
	mov.u32 	%r351, 0;
	setp.eq.s32	%p5, %r159, 0;
	@%p5 bra 	BB0_14;

	setp.eq.s32	%p6, %r159, 1;
	@%p6 bra 	BB0_13;

	setp.eq.s32	%p7, %r159, 2;
	@%p7 bra 	BB0_12;

	ld.global.u32 	%r161, [%rd1+4];
	st.local.u32 	[%rd2], %r161;
	mov.u32 	%r351, 1;

BB0_12:
	mul.wide.u32 	%rd222, %r351, 32;
	add.s64 	%rd223, %rd1, %rd222;
	ld.global.u32 	%r162, [%rd223+4];
	mul.wide.u32 	%rd224, %r351, 4;
	add.s64 	%rd225, %rd2, %rd224;
	st.local.u32 	[%rd225], %r162;
	add.s32 	%r351, %r351, 1;

BB0_13:
	mul.wide.s32 	%rd226, %r351, 32;
	add.s64 	%rd227, %rd1, %rd226;
	ld.global.u32 	%r163, [%rd227+4];
	mul.wide.s32 	%rd228, %r351, 4;
	add.s64 	%rd229, %rd2, %rd228;
	st.local.u32 	[%rd229], %r163;
	add.s32 	%r351, %r351, 1;

BB0_14:
	setp.lt.u32	%p8, %r141, 4;
	@%p8 bra 	BB0_16;

BB0_15:
	mul.wide.s32 	%rd230, %r351, 32;
	add.s64 	%rd231, %rd1, %rd230;
	ld.global.u32 	%r164, [%rd231+4];
	mul.wide.s32 	%rd232, %r351, 4;
	add.s64 	%rd233, %rd2, %rd232;
	ld.global.u32 	%r165, [%rd231+36];
	ld.global.u32 	%r166, [%rd231+68];
	ld.global.u32 	%r167, [%rd231+100];
	st.local.u32 	[%rd233], %r164;
	st.local.u32 	[%rd233+4], %r165;
	st.local.u32 	[%rd233+8], %r166;
	st.local.u32 	[%rd233+12], %r167;
	add.s32 	%r351, %r351, 4;
	setp.lt.s32	%p9, %r351, %r141;
	@%p9 bra 	BB0_15;

BB0_16:
	ld.param.u64 	%rd499, [run_param_3];
	mov.u32 	%r355, 0;
	cvt.s64.s32	%rd234, %r350;
	cvt.s64.s32	%rd235, %r349;
	add.s64 	%rd236, %rd11, %rd235;
	shl.b64 	%rd237, %rd236, 6;
	add.s64 	%rd238, %rd237, %rd499;
	add.s64 	%rd239, %rd238, %rd234;
	and.b64  	%rd240, %rd239, 281474976710655;
	xor.b64  	%rd598, %rd240, 25214903917;
	setp.lt.s32	%p10, %r140, 1;
	@%p10 bra 	BB0_170;

BB0_17:
	mul.wide.s32 	%rd242, %r355, 24;
	add.s64 	%rd243, %rd241, %rd242;
	ld.global.v2.u32 	{%r169, %r170}, [%rd243];
	ld.global.v2.u32 	{%r171, %r172}, [%rd243+8];
	ld.global.u64 	%rd17, [%rd243+16];
	ld.u32 	%r16, [%rd17];
	mov.u16 	%rs97, 1;
	setp.lt.s32	%p11, %r171, 1;
	@%p11 bra 	BB0_26;

	and.b32  	%r17, %r171, 3;
	setp.eq.s32	%p12, %r17, 0;
	mov.u16 	%rs97, 0;
	mov.u16 	%rs96, 1;
	mov.u32 	%r361, 0;
	@%p12 bra 	BB0_24;

	setp.eq.s32	%p13, %r17, 1;
	mov.u16 	%rs93, 1;
	mov.u32 	%r359, 0;
	mov.u32 	%r358, %r16;
	@%p13 bra 	BB0_23;

	setp.eq.s32	%p14, %r17, 2;
	mov.u32 	%r359, 1;
	mov.u32 	%r356, %r16;
	@%p14 bra 	BB0_22;

	ld.u32 	%r356, [%rd17+64];
	mov.u32 	%r359, 2;

BB0_22:
	setp.eq.s32	%p15, %r356, %r16;
	selp.u16	%rs93, 1, 0, %p15;
	mul.wide.u32 	%rd244, %r359, 64;
	add.s64 	%rd245, %rd17, %rd244;
	ld.u32 	%r358, [%rd245];

BB0_23:
	setp.eq.s32	%p16, %r358, %r16;
	selp.b16	%rs96, %rs93, 0, %p16;
	add.s32 	%r361, %r359, 1;
	mov.u16 	%rs97, %rs96;

BB0_24:
	setp.lt.u32	%p17, %r171, 4;
	@%p17 bra 	BB0_26;

BB0_25:
	mul.wide.s32 	%rd246, %r361, 64;
	add.s64 	%rd247, %rd17, %rd246;
	ld.u32 	%r177, [%rd247];
	setp.eq.s32	%p18, %r177, %r16;
	ld.u32 	%r178, [%rd247+64];
	setp.eq.s32	%p19, %r178, %r16;
	and.pred  	%p20, %p18, %p19;
	ld.u32 	%r179, [%rd247+128];
	setp.eq.s32	%p21, %r179, %r16;
	and.pred  	%p22, %p20, %p21;
	ld.u32 	%r180, [%rd247+192];
	setp.eq.s32	%p23, %r180, %r16;
	and.pred  	%p24, %p22, %p23;
	selp.b16	%rs96, %rs96, 0, %p24;
	add.s32 	%r361, %r361, 4;
	setp.lt.s32	%p25, %r361, %r171;
	mov.u16 	%rs97, %rs96;
	@%p25 bra 	BB0_25;

BB0_26:
	sub.s32 	%r28, %r170, %r169;
	setp.eq.s32	%p26, %r170, %r169;
	mov.u32 	%r362, 0;
	@%p26 bra 	BB0_35;

	add.s32 	%r182, %r28, 1;
	not.b32 	%r183, %r28;
	and.b32  	%r184, %r182, %r183;
	setp.eq.s32	%p27, %r184, %r182;
	cvt.s64.s32	%rd18, %r182;
	@%p27 bra 	BB0_33;
	bra.uni 	BB0_28;

BB0_33:
	mul.lo.s64 	%rd254, %rd598, 25214903917;
	add.s64 	%rd255, %rd254, 11;
	and.b64  	%rd598, %rd255, 281474976710655;
	bfe.u64 	%rd256, %rd255, 17, 31;
	mul.lo.s64 	%rd257, %rd18, %rd256;
	shr.u64 	%rd574, %rd257, 31;
	bra.uni 	BB0_34;

BB0_28:
	cvt.s64.s32	%rd19, %r28;

BB0_29:
	mul.lo.s64 	%rd248, %rd598, 25214903917;
	add.s64 	%rd249, %rd248, 11;
	and.b64  	%rd598, %rd249, 281474976710655;
	bfe.u64 	%rd22, %rd249, 17, 31;
	and.b64  	%rd250, %rd18, -4294967296;
	setp.eq.s64	%p28, %rd250, 0;
	@%p28 bra 	BB0_31;
	bra.uni 	BB0_30;

BB0_31:
	cvt.u32.u64	%r185, %rd18;
	cvt.u32.u64	%r186, %rd22;
	rem.u32 	%r187, %r186, %r185;
	cvt.u64.u32	%rd574, %r187;
	bra.uni 	BB0_32;

BB0_30:
	rem.s64 	%rd574, %rd22, %rd18;

BB0_32:
	cvt.s64.s32 	%rd251, %rd574;
	sub.s64 	%rd252, %rd19, %rd251;
	add.s64 	%rd253, %rd252, %rd22;
	setp.lt.s64	%p29, %rd253, 0;
	@%p29 bra 	BB0_29;

BB0_34:
	cvt.u32.u64	%r362, %rd574;

BB0_35:
	add.s32 	%r31, %r362, %r169;
	setp.lt.s32	%p30, %r31, 1;
	@%p30 bra 	BB0_169;

	mov.u32 	%r363, 0;
	cvt.s64.s32	%rd31, %r171;

BB0_37:
	and.b16  	%rs40, %rs97, 255;
	setp.eq.s16	%p31, %rs40, 0;
	@%p31 bra 	BB0_39;
	bra.uni 	BB0_38;

BB0_39:
	neg.s32 	%r328, %r171;
	and.b32  	%r327, %r171, %r328;
	setp.eq.s32	%p32, %r327, %r171;
	@%p32 bra 	BB0_44;
	bra.uni 	BB0_40;

BB0_44:
	mul.lo.s64 	%rd265, %rd598, 25214903917;
	add.s64 	%rd266, %rd265, 11;
	and.b64  	%rd598, %rd266, 281474976710655;
	bfe.u64 	%rd267, %rd266, 17, 31;
	mul.lo.s64 	%rd268, %rd267, %rd31;
	shr.u64 	%rd580, %rd268, 31;
	bra.uni 	BB0_45;

BB0_40:
	mul.lo.s64 	%rd258, %rd598, 25214903917;
	add.s64 	%rd259, %rd258, 11;
	and.b64  	%rd598, %rd259, 281474976710655;
	bfe.u64 	%rd38, %rd259, 17, 31;
	and.b64  	%rd260, %rd31, -4294967296;
	setp.eq.s64	%p33, %rd260, 0;
	@%p33 bra 	BB0_42;
	bra.uni 	BB0_41;

BB0_42:
	cvt.u32.u64	%r198, %rd31;
	cvt.u32.u64	%r199, %rd38;
	rem.u32 	%r200, %r199, %r198;
	cvt.u64.u32	%rd580, %r200;
	bra.uni 	BB0_43;

BB0_41:
	rem.s64 	%rd580, %rd38, %rd31;

BB0_43:
	cvt.s64.s32 	%rd261, %rd580;
	add.s64 	%rd262, %rd31, -1;
	sub.s64 	%rd263, %rd262, %rd261;
	add.s64 	%rd264, %rd263, %rd38;
	setp.lt.s64	%p34, %rd264, 0;
	@%p34 bra 	BB0_40;

BB0_45:
	cvt.s64.s32 	%rd269, %rd580;
	shl.b64 	%rd270, %rd269, 6;
	add.s64 	%rd271, %rd17, %rd270;
	ld.v2.u32 	{%r52, %r53}, [%rd271];
	ld.v2.u32 	{%r54, %r55}, [%rd271+8];
	ld.v2.u32 	{%r56, %r57}, [%rd271+16];
	ld.v4.u8 	{%rs98, %rs99, %rs100, %rs101}, [%rd271+28];
	ld.v2.u32 	{%r207, %r60}, [%rd271+32];
	ld.u64 	%rd49, [%rd271+40];
	ld.u64 	%rd50, [%rd271+48];
	ld.u64 	%rd51, [%rd271+56];
	bra.uni 	BB0_46;

BB0_38:
	ld.v2.u32 	{%r52, %r53}, [%rd17];
	ld.v2.u32 	{%r54, %r55}, [%rd17+8];
	ld.v2.u32 	{%r56, %r57}, [%rd17+16];
	ld.v4.u8 	{%rs98, %rs99, %rs100, %rs101}, [%rd17+28];
	ld.v2.u32 	{%r196, %r60}, [%rd17+32];
	ld.u64 	%rd49, [%rd17+40];
	ld.u64 	%rd50, [%rd17+48];
	ld.u64 	%rd51, [%rd17+56];

BB0_46:
	setp.eq.s32	%p35, %r52, 0;
	@%p35 bra 	BB0_168;

	setp.eq.s32	%p36, %r54, %r53;
	@%p36 bra 	BB0_55;

	sub.s32 	%r64, %r54, %r53;
	add.s32 	%r209, %r64, 1;
	not.b32 	%r210, %r64;
	and.b32  	%r211, %r209, %r210;
	setp.eq.s32	%p37, %r211, %r209;
	cvt.s64.s32	%rd53, %r209;
	@%p37 bra 	BB0_53;
	bra.uni 	BB0_49;

BB0_53:
	mul.lo.s64 	%rd278, %rd598, 25214903917;
	add.s64 	%rd279, %rd278, 11;
	and.b64  	%rd598, %rd279, 281474976710655;
	bfe.u64 	%rd280, %rd279, 17, 31;
	mul.lo.s64 	%rd281, %rd280, %rd53;
	shr.u64 	%rd588, %rd281, 31;
	bra.uni 	BB0_54;

BB0_49:
	mul.lo.s64 	%rd272, %rd598, 25214903917;
	add.s64 	%rd273, %rd272, 11;
	bfe.u64 	%rd57, %rd273, 17, 31;
	and.b64  	%rd274, %rd53, -4294967296;
	setp.eq.s64	%p38, %rd274, 0;
	@%p38 bra 	BB0_51;
	bra.uni 	BB0_50;

BB0_51:
	cvt.u32.u64	%r212, %rd53;
	cvt.u32.u64	%r213, %rd57;
	rem.u32 	%r214, %r213, %r212;
	cvt.u64.u32	%rd588, %r214;
	bra.uni 	BB0_52;

BB0_50:
	rem.s64 	%rd588, %rd57, %rd53;

BB0_52:
	sub.s32 	%r329, %r54, %r53;
	cvt.s64.s32	%rd509, %r329;
	mul.lo.s64 	%rd508, %rd598, 25214903917;
	add.s64 	%rd507, %rd508, 11;
	and.b64  	%rd598, %rd507, 281474976710655;
	cvt.s64.s32 	%rd275, %rd588;
	sub.s64 	%rd276, %rd509, %rd275;
	add.s64 	%rd277, %rd276, %rd57;
	setp.lt.s64	%p39, %rd277, 0;
	@%p39 bra 	BB0_49;

BB0_54:
	cvt.u32.u64	%r215, %rd588;
	add.s32 	%r53, %r215, %r53;

BB0_55:
	mul.lo.s64 	%rd282, %rd598, 25214903917;
	add.s64 	%rd283, %rd282, 11;
	and.b64  	%rd284, %rd283, 281474976710655;
	setp.eq.s16	%p40, %rs100, 0;
	selp.b64	%rd598, %rd598, %rd284, %p40;
	setp.eq.s16	%p41, %rs98, 0;
	mov.u32 	%r393, 0;
	@%p41 bra 	BB0_72;

	neg.s32 	%r217, %r60;
	and.b32  	%r218, %r60, %r217;
	setp.eq.s32	%p42, %r218, %r60;
	cvt.s64.s32	%rd67, %r60;
	@%p42 bra 	BB0_61;
	bra.uni 	BB0_57;

BB0_61:
	mul.lo.s64 	%rd291, %rd598, 25214903917;
	add.s64 	%rd292, %rd291, 11;
	and.b64  	%rd598, %rd292, 281474976710655;
	bfe.u64 	%rd293, %rd292, 17, 31;
	mul.lo.s64 	%rd294, %rd293, %rd67;
	shr.u64 	%rd593, %rd294, 31;
	bra.uni 	BB0_62;

BB0_57:
	mul.lo.s64 	%rd285, %rd598, 25214903917;
	add.s64 	%rd286, %rd285, 11;
	bfe.u64 	%rd71, %rd286, 17, 31;
	and.b64  	%rd287, %rd67, -4294967296;
	setp.eq.s64	%p43, %rd287, 0;
	@%p43 bra 	BB0_59;
	bra.uni 	BB0_58;

BB0_59:
	cvt.u32.u64	%r220, %rd67;
	cvt.u32.u64	%r221, %rd71;
	rem.u32 	%r222, %r221, %r220;
	cvt.u64.u32	%rd593, %r222;
	bra.uni 	BB0_60;

BB0_58:
	rem.s64 	%rd593, %rd71, %rd67;

BB0_60:
	add.s32 	%r330, %r60, -1;
	cvt.s64.s32	%rd513, %r330;
	mul.lo.s64 	%rd512, %rd598, 25214903917;
	add.s64 	%rd511, %rd512, 11;
	and.b64  	%rd598, %rd511, 281474976710655;
	cvt.s64.s32 	%rd288, %rd593;
	sub.s64 	%rd289, %rd513, %rd288;
	add.s64 	%rd290, %rd289, %rd71;
	setp.lt.s64	%p44, %rd290, 0;
	@%p44 bra 	BB0_57;

BB0_62:
	cvt.s64.s32 	%rd79, %rd593;
	shl.b64 	%rd295, %rd79, 2;
	add.s64 	%rd296, %rd49, %rd295;
	ld.u32 	%r224, [%rd296];
	st.local.u32 	[%rd3], %r224;
	mov.u32 	%r393, 1;
	setp.lt.s32	%p45, %r224, 10;
	@%p45 bra 	BB0_63;

	add.s64 	%rd298, %rd50, %rd295;
	ld.u32 	%r225, [%rd298];
	neg.s32 	%r226, %r225;
	and.b32  	%r227, %r225, %r226;
	setp.eq.s32	%p46, %r227, %r225;
	cvt.s64.s32	%rd80, %r225;
	@%p46 bra 	BB0_69;
	bra.uni 	BB0_65;

BB0_69:
	mul.lo.s64 	%rd305, %rd598, 25214903917;
	add.s64 	%rd306, %rd305, 11;
	and.b64  	%rd598, %rd306, 281474976710655;
	bfe.u64 	%rd307, %rd306, 17, 31;
	mul.lo.s64 	%rd308, %rd80, %rd307;
	shr.u64 	%rd597, %rd308, 31;
	bra.uni 	BB0_70;

BB0_65:
	mul.lo.s64 	%rd299, %rd598, 25214903917;
	add.s64 	%rd300, %rd299, 11;
	bfe.u64 	%rd84, %rd300, 17, 31;
	and.b64  	%rd301, %rd80, -4294967296;
	setp.eq.s64	%p47, %rd301, 0;
	@%p47 bra 	BB0_67;
	bra.uni 	BB0_66;

BB0_67:
	cvt.s64.s32	%rd519, %r225;
	cvt.u32.u64	%r333, %rd519;
	cvt.u32.u64	%r231, %rd84;
	rem.u32 	%r232, %r231, %r333;
	cvt.u64.u32	%rd597, %r232;
	bra.uni 	BB0_68;

BB0_66:
	rem.s64 	%rd597, %rd84, %rd80;

BB0_68:
	cvt.s64.s32	%rd518, %r225;
	cvt.u32.u64	%r332, %rd518;
	add.s32 	%r331, %r332, -1;
	cvt.s64.s32	%rd517, %r331;
	mul.lo.s64 	%rd516, %rd598, 25214903917;
	add.s64 	%rd515, %rd516, 11;
	and.b64  	%rd598, %rd515, 281474976710655;
	cvt.s64.s32 	%rd302, %rd597;
	sub.s64 	%rd303, %rd517, %rd302;
	add.s64 	%rd304, %rd303, %rd84;
	setp.lt.s64	%p48, %rd304, 0;
	@%p48 bra 	BB0_65;

BB0_70:
	cvt.u32.u64	%r233, %rd597;
	add.s32 	%r372, %r233, 1;
	bra.uni 	BB0_71;

BB0_63:
	mov.u32 	%r372, %r393;

BB0_71:
	st.local.u32 	[%rd4], %r372;

BB0_72:
	setp.eq.s16	%p49, %rs99, 0;
	@%p49 bra 	BB0_154;

	mov.u16 	%rs52, 0;
	st.local.v2.u8 	[%rd5], {%rs52, %rs52};
	st.local.v2.u8 	[%rd5+2], {%rs52, %rs52};
	st.local.v4.u8 	[%rd5+4], {%rs52, %rs52, %rs52, %rs52};
	st.local.v4.u8 	[%rd5+8], {%rs52, %rs52, %rs52, %rs52};
	st.local.v4.u8 	[%rd5+12], {%rs52, %rs52, %rs52, %rs52};
	st.local.v2.u8 	[%rd5+18], {%rs52, %rs52};
	st.local.v4.u8 	[%rd5+20], {%rs52, %rs52, %rs52, %rs52};
	st.local.v4.u8 	[%rd5+24], {%rs52, %rs52, %rs52, %rs52};
	st.local.v4.u8 	[%rd5+28], {%rs52, %rs52, %rs52, %rs52};
	st.local.v2.u8 	[%rd5+34], {%rs52, %rs52};
	st.local.v4.u8 	[%rd5+36], {%rs52, %rs52, %rs52, %rs52};
	st.local.v4.u8 	[%rd5+40], {%rs52, %rs52, %rs52, %rs52};
	st.local.v4.u8 	[%rd5+44], {%rs52, %rs52, %rs52, %rs52};
	st.local.v2.u8 	[%rd5+50], {%rs52, %rs52};
	st.local.v4.u8 	[%rd5+52], {%rs52, %rs52, %rs52, %rs52};
	st.local.v4.u8 	[%rd5+56], {%rs52, %rs52, %rs52, %rs52};
	st.local.v4.u8 	[%rd5+60], {%rs52, %rs52, %rs52, %rs52};
	st.local.v2.u8 	[%rd5+66], {%rs52, %rs52};
	st.local.v4.u8 	[%rd5+68], {%rs52, %rs52, %rs52, %rs52};
	st.local.v4.u8 	[%rd5+72], {%rs52, %rs52, %rs52, %rs52};
	st.local.v4.u8 	[%rd5+76], {%rs52, %rs52, %rs52, %rs52};
	st.local.v2.u8 	[%rd5+82], {%rs52, %rs52};
	st.local.v4.u8 	[%rd5+84], {%rs52, %rs52, %rs52, %rs52};
	st.local.v4.u8 	[%rd5+88], {%rs52, %rs52, %rs52, %rs52};
	st.local.v4.u8 	[%rd5+92], {%rs52, %rs52, %rs52, %rs52};
	st.local.v2.u8 	[%rd5+98], {%rs52, %rs52};
	st.local.v4.u8 	[%rd5+100], {%rs52, %rs52, %rs52, %rs52};
	st.local.v4.u8 	[%rd5+104], {%rs52, %rs52, %rs52, %rs52};
	st.local.v4.u8 	[%rd5+108], {%rs52, %rs52, %rs52, %rs52};
	st.local.v2.u8 	[%rd5+114], {%rs52, %rs52};
	st.local.v4.u8 	[%rd5+116], {%rs52, %rs52, %rs52, %rs52};
	st.local.v4.u8 	[%rd5+120], {%rs52, %rs52, %rs52, %rs52};
	st.local.v4.u8 	[%rd5+124], {%rs52, %rs52, %rs52, %rs52};
	st.local.v2.u8 	[%rd5+130], {%rs52, %rs52};
	st.local.v4.u8 	[%rd5+132], {%rs52, %rs52, %rs52, %rs52};
	st.local.v4.u8 	[%rd5+136], {%rs52, %rs52, %rs52, %rs52};
	st.local.v4.u8 	[%rd5+140], {%rs52, %rs52, %rs52, %rs52};
	st.local.v2.u8 	[%rd5+16], {%rs52, %rs52};
	st.local.v2.u8 	[%rd5+32], {%rs52, %rs52};
	st.local.v2.u8 	[%rd5+48], {%rs52, %rs52};
	st.local.v2.u8 	[%rd5+64], {%rs52, %rs52};
	st.local.v2.u8 	[%rd5+80], {%rs52, %rs52};
	st.local.v2.u8 	[%rd5+96], {%rs52, %rs52};
	st.local.v2.u8 	[%rd5+112], {%rs52, %rs52};
	st.local.v2.u8 	[%rd5+128], {%rs52, %rs52};
	st.local.v4.u16 	[%rd5+144], {%rs52, %rs52, %rs52, %rs52};
	setp.eq.s32	%p50, %r57, %r56;
	@%p50 bra 	BB0_81;

	sub.s32 	%r73, %r57, %r56;
	add.s32 	%r235, %r73, 1;
	not.b32 	%r236, %r73;
	and.b32  	%r237, %r235, %r236;
	setp.eq.s32	%p51, %r237, %r235;
	cvt.s64.s32	%rd94, %r235;
	@%p51 bra 	BB0_79;
	bra.uni 	BB0_75;

BB0_79:
	mul.lo.s64 	%rd317, %rd598, 25214903917;
	add.s64 	%rd318, %rd317, 11;
	and.b64  	%rd598, %rd318, 281474976710655;
	bfe.u64 	%rd319, %rd318, 17, 31;
	mul.lo.s64 	%rd320, %rd319, %rd94;
	shr.u64 	%rd603, %rd320, 31;
	bra.uni 	BB0_80;

BB0_75:
	mul.lo.s64 	%rd311, %rd598, 25214903917;
	add.s64 	%rd312, %rd311, 11;
	bfe.u64 	%rd98, %rd312, 17, 31;
	and.b64  	%rd313, %rd94, -4294967296;
	setp.eq.s64	%p52, %rd313, 0;
	@%p52 bra 	BB0_77;
	bra.uni 	BB0_76;

BB0_77:
	cvt.u32.u64	%r238, %rd94;
	cvt.u32.u64	%r239, %rd98;
	rem.u32 	%r240, %r239, %r238;
	cvt.u64.u32	%rd603, %r240;
	bra.uni 	BB0_78;

BB0_76:
	rem.s64 	%rd603, %rd98, %rd94;

BB0_78:
	sub.s32 	%r341, %r57, %r56;
	cvt.s64.s32	%rd556, %r341;
	mul.lo.s64 	%rd555, %rd598, 25214903917;
	add.s64 	%rd554, %rd555, 11;
	and.b64  	%rd598, %rd554, 281474976710655;
	cvt.s64.s32 	%rd314, %rd603;
	sub.s64 	%rd315, %rd556, %rd314;
	add.s64 	%rd316, %rd315, %rd98;
	setp.lt.s64	%p53, %rd316, 0;
	@%p53 bra 	BB0_75;

BB0_80:
	cvt.u32.u64	%r241, %rd603;
	add.s32 	%r242, %r56, %r241;
	add.s32 	%r56, %r242, 1;

BB0_81:
	shr.s32 	%r243, %r55, 31;
	shr.u32 	%r244, %r243, 30;
	add.s32 	%r245, %r55, %r244;
	shr.s32 	%r76, %r245, 2;
	add.s32 	%r246, %r76, 1;
	not.b32 	%r247, %r76;
	and.b32  	%r77, %r246, %r247;
	setp.eq.s32	%p54, %r77, %r246;
	cvt.s64.s32	%rd107, %r246;
	@%p54 bra 	BB0_86;
	bra.uni 	BB0_82;

BB0_86:
	mul.lo.s64 	%rd327, %rd598, 25214903917;
	add.s64 	%rd328, %rd327, 11;
	and.b64  	%rd598, %rd328, 281474976710655;
	bfe.u64 	%rd329, %rd328, 17, 31;
	mul.lo.s64 	%rd330, %rd107, %rd329;
	shr.u64 	%rd608, %rd330, 31;
	bra.uni 	BB0_87;

BB0_82:
	mul.lo.s64 	%rd321, %rd598, 25214903917;
	add.s64 	%rd322, %rd321, 11;
	bfe.u64 	%rd111, %rd322, 17, 31;
	and.b64  	%rd323, %rd107, -4294967296;
	setp.eq.s64	%p55, %rd323, 0;
	@%p55 bra 	BB0_84;
	bra.uni 	BB0_83;

BB0_84:
	cvt.u32.u64	%r248, %rd107;
	cvt.u32.u64	%r249, %rd111;
	rem.u32 	%r250, %r249, %r248;
	cvt.u64.u32	%rd608, %r250;
	bra.uni 	BB0_85;

BB0_83:
	rem.s64 	%rd608, %rd111, %rd107;

BB0_85:
	cvt.s64.s32	%rd523, %r76;
	mul.lo.s64 	%rd522, %rd598, 25214903917;
	add.s64 	%rd521, %rd522, 11;
	and.b64  	%rd598, %rd521, 281474976710655;
	cvt.s64.s32 	%rd324, %rd608;
	sub.s64 	%rd325, %rd523, %rd324;
	add.s64 	%rd326, %rd325, %rd111;
	setp.lt.s64	%p56, %rd326, 0;
	@%p56 bra 	BB0_82;

BB0_87:
	not.b32 	%r336, %r76;
	add.s32 	%r335, %r76, 1;
	and.b32  	%r334, %r335, %r336;
	cvt.u32.u64	%r251, %rd107;
	setp.eq.s32	%p57, %r334, %r251;
	@%p57 bra 	BB0_92;
	bra.uni 	BB0_88;

BB0_92:
	mul.lo.s64 	%rd337, %rd598, 25214903917;
	add.s64 	%rd338, %rd337, 11;
	and.b64  	%rd598, %rd338, 281474976710655;
	bfe.u64 	%rd339, %rd338, 17, 31;
	mul.lo.s64 	%rd340, %rd339, %rd107;
	shr.u64 	%rd612, %rd340, 31;
	bra.uni 	BB0_93;

BB0_88:
	mul.lo.s64 	%rd331, %rd598, 25214903917;
	add.s64 	%rd332, %rd331, 11;
	bfe.u64 	%rd122, %rd332, 17, 31;
	and.b64  	%rd333, %rd107, -4294967296;
	setp.eq.s64	%p58, %rd333, 0;
	@%p58 bra 	BB0_90;
	bra.uni 	BB0_89;

BB0_90:
	add.s32 	%r338, %r76, 1;
	cvt.s64.s32	%rd528, %r338;
	cvt.u32.u64	%r337, %rd528;
	cvt.u32.u64	%r253, %rd122;
	rem.u32 	%r254, %r253, %r337;
	cvt.u64.u32	%rd612, %r254;
	bra.uni 	BB0_91;

BB0_89:
	rem.s64 	%rd612, %rd122, %rd107;

BB0_91:
	cvt.s64.s32	%rd527, %r76;
	mul.lo.s64 	%rd526, %rd598, 25214903917;
	add.s64 	%rd525, %rd526, 11;
	and.b64  	%rd598, %rd525, 281474976710655;
	cvt.s64.s32 	%rd334, %rd612;
	sub.s64 	%rd335, %rd527, %rd334;
	add.s64 	%rd336, %rd335, %rd122;
	setp.lt.s64	%p59, %rd336, 0;
	@%p59 bra 	BB0_88;

BB0_93:
	cvt.u32.u64	%r255, %rd608;
	add.s32 	%r256, %r255, %r56;
	cvt.u32.u64	%r257, %rd612;
	add.s32 	%r258, %r256, %r257;
	mul.lo.s64 	%rd341, %rd598, 25214903917;
	add.s64 	%rd342, %rd341, 11;
	and.b64  	%rd343, %rd342, 281474976710655;
	bfe.u64 	%rd344, %rd342, 24, 24;
	cvt.u32.u64	%r259, %rd344;
	cvt.rn.f32.s32	%f5, %r259;
	mul.lo.s64 	%rd345, %rd343, 25214903917;
	add.s64 	%rd346, %rd345, 11;
	and.b64  	%rd598, %rd346, 281474976710655;
	bfe.u64 	%rd347, %rd346, 24, 24;
	cvt.u32.u64	%r260, %rd347;
	cvt.rn.f32.s32	%f6, %r260;
	mul.f32 	%f7, %f6, 0f33800000;
	fma.rn.f32 	%f8, %f5, 0f33800000, %f7;
	add.f32 	%f9, %f8, 0fBF800000;
	cvt.f64.f32	%fd1, %f9;
	mul.f64 	%fd2, %fd1, 0d3FC3333333333333;
	cvt.rn.f32.f64	%f10, %fd2;
	cvt.rn.f32.s32	%f11, %r258;
	fma.rn.f32 	%f1, %f11, %f10, %f11;
	abs.f32 	%f12, %f1;
	mov.b32 	 %r261, %f1;
	and.b32  	%r262, %r261, -2147483648;
	or.b32  	%r263, %r262, 1056964608;
	mov.b32 	 %f13, %r263;
	add.f32 	%f14, %f1, %f13;
	cvt.rzi.f32.f32	%f15, %f14;
	setp.gt.f32	%p60, %f12, 0f4B000000;
	selp.f32	%f4, %f1, %f15, %p60;
	setp.geu.f32	%p61, %f12, 0f3F000000;
	@%p61 bra 	BB0_95;

	cvt.rzi.f32.f32	%f4, %f1;

BB0_95:
	cvt.rzi.s32.f32	%r264, %f4;
	mov.u32 	%r265, 1;
	max.s32 	%r78, %r265, %r264;
	mul.wide.s32 	%rd348, %r78, 24;
	add.s64 	%rd349, %rd51, %rd348;
	ld.u64 	%rd131, [%rd349+8];
	ld.u64 	%rd132, [%rd349+16];
	ld.u64 	%rd133, [%rd349];
	setp.lt.s64	%p62, %rd133, 1;
	@%p62 bra 	BB0_154;

	cvt.u32.u64	%r266, %rd133;
	neg.s32 	%r267, %r266;
	and.b32  	%r268, %r266, %r267;
	setp.eq.s32	%p63, %r268, %r266;
	@%p63 bra 	BB0_101;
	bra.uni 	BB0_97;

BB0_101:
	cvt.s64.s32 	%rd557, %rd133;
	mul.lo.s64 	%rd357, %rd598, 25214903917;
	add.s64 	%rd358, %rd357, 11;
	and.b64  	%rd598, %rd358, 281474976710655;
	bfe.u64 	%rd359, %rd358, 17, 31;
	mul.lo.s64 	%rd360, %rd557, %rd359;
	shr.u64 	%rd616, %rd360, 31;
	bra.uni 	BB0_102;

BB0_97:
	cvt.s64.s32 	%rd534, %rd133;
	mul.lo.s64 	%rd351, %rd598, 25214903917;
	add.s64 	%rd352, %rd351, 11;
	bfe.u64 	%rd138, %rd352, 17, 31;
	and.b64  	%rd353, %rd534, -4294967296;
	setp.eq.s64	%p64, %rd353, 0;
	@%p64 bra 	BB0_99;
	bra.uni 	BB0_98;

BB0_99:
	cvt.s64.s32 	%rd536, %rd133;
	cvt.u32.u64	%r269, %rd536;
	cvt.u32.u64	%r270, %rd138;
	rem.u32 	%r271, %r270, %r269;
	cvt.u64.u32	%rd616, %r271;
	bra.uni 	BB0_100;

BB0_98:
	cvt.s64.s32 	%rd535, %rd133;
	rem.s64 	%rd616, %rd138, %rd535;

BB0_100:
	mul.lo.s64 	%rd533, %rd598, 25214903917;
	add.s64 	%rd532, %rd533, 11;
	and.b64  	%rd598, %rd532, 281474976710655;
	add.s64 	%rd530, %rd133, 4294967295;
	cvt.s64.s32 	%rd529, %rd530;
	cvt.s64.s32 	%rd354, %rd616;
	sub.s64 	%rd355, %rd529, %rd354;
	add.s64 	%rd356, %rd355, %rd138;
	setp.lt.s64	%p65, %rd356, 0;
	@%p65 bra 	BB0_97;

BB0_102:
	cvt.s64.s32 	%rd361, %rd616;
	shl.b64 	%rd362, %rd361, 2;
	add.s64 	%rd363, %rd131, %rd362;
	ld.u32 	%r377, [%rd363];
	add.s64 	%rd364, %rd132, %rd362;
	ld.u32 	%r376, [%rd364];
	mul.wide.u32 	%rd365, %r393, 4;
	add.s64 	%rd366, %rd3, %rd365;
	st.local.u32 	[%rd366], %r377;
	add.s64 	%rd367, %rd4, %rd365;
	st.local.u32 	[%rd367], %r376;

BB0_103:
	mul.lo.s64 	%rd368, %rd598, 25214903917;
	add.s64 	%rd369, %rd368, 11;
	and.b64  	%rd598, %rd369, 281474976710655;
	bfe.u64 	%rd370, %rd369, 17, 31;
	bfe.u64 	%rd371, %rd369, 18, 30;
	mul.hi.u64 	%rd372, %rd371, -6640827866535438581;
	shr.u64 	%rd373, %rd372, 4;
	mul.lo.s64 	%rd374, %rd373, 50;
	sub.s64 	%rd148, %rd370, %rd374;
	mov.u64 	%rd375, 49;
	sub.s64 	%rd376, %rd375, %rd148;
	add.s64 	%rd377, %rd376, %rd370;
	setp.lt.s64	%p66, %rd377, 0;
	@%p66 bra 	BB0_103;

	cvt.rzi.s32.f32	%r344, %f4;
	mov.u32 	%r343, 1;
	max.s32 	%r342, %r343, %r344;
	cvt.u32.u64	%r272, %rd148;
	add.s32 	%r393, %r393, 1;
	setp.gt.s32	%p67, %r272, %r342;
	@%p67 bra 	BB0_154;

	cvt.rzi.s32.f32	%r347, %f4;
	mov.u32 	%r346, 1;
	max.s32 	%r378, %r346, %r347;

BB0_106:
	mov.u16 	%rs105, 0;
	and.b64  	%rd496, %rd133, 3;
	mul.wide.s32 	%rd379, %r377, 8;
	add.s64 	%rd151, %rd12, %rd379;
	setp.eq.s64	%p68, %rd496, 0;
	mov.u32 	%r384, 0;
	mov.u64 	%rd159, 0;
	@%p68 bra 	BB0_122;

	and.b64  	%rd497, %rd133, 3;
	setp.eq.s64	%p69, %rd497, 1;
	mov.u32 	%r384, 0;
	mov.u16 	%rs102, 0;
	mov.u64 	%rd155, 0;
	@%p69 bra 	BB0_117;

	and.b64  	%rd498, %rd133, 3;
	setp.eq.s64	%p70, %rd498, 2;
	mov.u32 	%r384, 0;
	mov.u16 	%rs102, 1;
	mov.u64 	%rd620, 0;
	@%p70 bra 	BB0_112;

	mov.u32 	%r384, 1;
	ld.local.u8 	%rs57, [%rd5];
	mov.u16 	%rs102, 2;
	mov.u64 	%rd620, 1;
	setp.ne.s16	%p71, %rs57, 0;
	@%p71 bra 	BB0_112;

	mov.u16 	%rs102, 2;
	mov.u64 	%rd620, 1;
	mov.u32 	%r384, 0;
	ld.global.u64 	%rd384, [%rd151];
	cvta.to.global.u64 	%rd385, %rd384;
	ld.s32 	%rd386, [%rd131];
	add.s64 	%rd387, %rd385, %rd386;
	ld.global.u8 	%rs59, [%rd387];
	setp.ne.s16	%p72, %rs59, 0;
	@%p72 bra 	BB0_112;

	mov.u16 	%rs102, 2;
	mov.u64 	%rd620, 1;
	mov.u32 	%r384, 1;
	mov.u16 	%rs61, 1;
	st.local.u8 	[%rd5], %rs61;

BB0_112:
	add.s64 	%rd153, %rd5, %rd620;
	ld.local.u8 	%rs62, [%rd153];
	setp.eq.s16	%p73, %rs62, 0;
	@%p73 bra 	BB0_113;
	bra.uni 	BB0_115;

BB0_113:
	ld.global.u64 	%rd389, [%rd151];
	cvta.to.global.u64 	%rd390, %rd389;
	shl.b64 	%rd391, %rd620, 2;
	add.s64 	%rd392, %rd131, %rd391;
	ld.s32 	%rd393, [%rd392];
	add.s64 	%rd394, %rd390, %rd393;
	ld.global.u8 	%rs63, [%rd394];
	setp.ne.s16	%p74, %rs63, 0;
	@%p74 bra 	BB0_116;

	add.s64 	%rd500, %rd5, %rd620;
	mov.u16 	%rs64, 1;
	st.local.u8 	[%rd500], %rs64;

BB0_115:
	add.s32 	%r384, %r384, 1;

BB0_116:
	cvt.u64.u16	%rd395, %rs102;
	and.b64  	%rd155, %rd395, 255;

BB0_117:
	add.s64 	%rd156, %rd5, %rd155;
	ld.local.u8 	%rs65, [%rd156];
	setp.eq.s16	%p75, %rs65, 0;
	@%p75 bra 	BB0_118;
	bra.uni 	BB0_120;

BB0_118:
	ld.global.u64 	%rd396, [%rd151];
	cvta.to.global.u64 	%rd397, %rd396;
	shl.b64 	%rd398, %rd155, 2;
	add.s64 	%rd399, %rd131, %rd398;
	ld.s32 	%rd400, [%rd399];
	add.s64 	%rd401, %rd397, %rd400;
	ld.global.u8 	%rs66, [%rd401];
	setp.ne.s16	%p76, %rs66, 0;
	@%p76 bra 	BB0_121;

	add.s64 	%rd501, %rd5, %rd155;
	mov.u16 	%rs67, 1;
	st.local.u8 	[%rd501], %rs67;

BB0_120:
	add.s32 	%r384, %r384, 1;

BB0_121:
	add.s16 	%rs105, %rs102, 1;
	cvt.u64.u16	%rd402, %rs105;
	cvt.s64.s8 	%rd159, %rd402;

BB0_122:
	setp.lt.u64	%p77, %rd133, 4;
	@%p77 bra 	BB0_140;

BB0_123:
	add.s64 	%rd160, %rd5, %rd159;
	ld.local.u8 	%rs68, [%rd160];
	setp.eq.s16	%p78, %rs68, 0;
	@%p78 bra 	BB0_124;
	bra.uni 	BB0_126;

BB0_124:
	ld.global.u64 	%rd403, [%rd151];
	cvta.to.global.u64 	%rd404, %rd403;
	shl.b64 	%rd405, %rd159, 2;
	add.s64 	%rd406, %rd131, %rd405;
	ld.s32 	%rd407, [%rd406];
	add.s64 	%rd408, %rd404, %rd407;
	ld.global.u8 	%rs69, [%rd408];
	setp.ne.s16	%p79, %rs69, 0;
	@%p79 bra 	BB0_127;

	add.s64 	%rd502, %rd5, %rd159;
	mov.u16 	%rs70, 1;
	st.local.u8 	[%rd502], %rs70;

BB0_126:
	add.s32 	%r384, %r384, 1;

BB0_127:
	add.s16 	%rs71, %rs105, 1;
	cvt.u64.u16	%rd409, %rs71;
	cvt.s64.s8 	%rd161, %rd409;
	add.s64 	%rd162, %rd5, %rd161;
	ld.local.u8 	%rs72, [%rd162];
	setp.eq.s16	%p80, %rs72, 0;
	@%p80 bra 	BB0_128;
	bra.uni 	BB0_130;

BB0_128:
	ld.global.u64 	%rd410, [%rd151];
	cvta.to.global.u64 	%rd411, %rd410;
	shl.b64 	%rd412, %rd161, 2;
	add.s64 	%rd413, %rd131, %rd412;
	ld.s32 	%rd414, [%rd413];
	add.s64 	%rd415, %rd411, %rd414;
	ld.global.u8 	%rs73, [%rd415];
	setp.ne.s16	%p81, %rs73, 0;
	@%p81 bra 	BB0_131;

	add.s64 	%rd503, %rd5, %rd161;
	mov.u16 	%rs74, 1;
	st.local.u8 	[%rd503], %rs74;

BB0_130:
	add.s32 	%r384, %r384, 1;

BB0_131:
	add.s16 	%rs75, %rs105, 2;
	cvt.u64.u16	%rd416, %rs75;
	cvt.s64.s8 	%rd163, %rd416;
	add.s64 	%rd164, %rd5, %rd163;
	ld.local.u8 	%rs76, [%rd164];
	setp.eq.s16	%p82, %rs76, 0;
	@%p82 bra 	BB0_132;
	bra.uni 	BB0_134;

BB0_132:
	ld.global.u64 	%rd417, [%rd151];
	cvta.to.global.u64 	%rd418, %rd417;
	shl.b64 	%rd419, %rd163, 2;
	add.s64 	%rd420, %rd131, %rd419;
	ld.s32 	%rd421, [%rd420];
	add.s64 	%rd422, %rd418, %rd421;
	ld.global.u8 	%rs77, [%rd422];
	setp.ne.s16	%p83, %rs77, 0;
	@%p83 bra 	BB0_135;

	add.s64 	%rd504, %rd5, %rd163;
	mov.u16 	%rs78, 1;
	st.local.u8 	[%rd504], %rs78;

BB0_134:
	add.s32 	%r384, %r384, 1;

BB0_135:
	add.s16 	%rs79, %rs105, 3;
	cvt.u64.u16	%rd423, %rs79;
	cvt.s64.s8 	%rd165, %rd423;
	add.s64 	%rd166, %rd5, %rd165;
	ld.local.u8 	%rs80, [%rd166];
	setp.eq.s16	%p84, %rs80, 0;
	@%p84 bra 	BB0_136;
	bra.uni 	BB0_138;

BB0_136:
	ld.global.u64 	%rd424, [%rd151];
	cvta.to.global.u64 	%rd425, %rd424;
	shl.b64 	%rd426, %rd165, 2;
	add.s64 	%rd427, %rd131, %rd426;
	ld.s32 	%rd428, [%rd427];
	add.s64 	%rd429, %rd425, %rd428;
	ld.global.u8 	%rs81, [%rd429];
	setp.ne.s16	%p85, %rs81, 0;
	@%p85 bra 	BB0_139;

	add.s64 	%rd505, %rd5, %rd165;
	mov.u16 	%rs82, 1;
	st.local.u8 	[%rd505], %rs82;

BB0_138:
	add.s32 	%r384, %r384, 1;

BB0_139:
	add.s16 	%rs105, %rs105, 4;
	cvt.u64.u16	%rd430, %rs105;
	cvt.s64.s8 	%rd159, %rd430;
	setp.lt.s64	%p86, %rd159, %rd133;
	@%p86 bra 	BB0_123;

BB0_140:
	cvt.s64.s32	%rd431, %r384;
	setp.eq.s64	%p87, %rd431, %rd133;
	@%p87 bra 	BB0_154;

	cvt.u64.u32	%rd432, %r384;
	sub.s64 	%rd168, %rd133, %rd432;
	cvt.u32.u64	%r279, %rd168;
	neg.s32 	%r280, %r279;
	and.b32  	%r281, %r279, %r280;
	setp.eq.s32	%p88, %r281, %r279;
	@%p88 bra 	BB0_146;
	bra.uni 	BB0_142;

BB0_146:
	cvt.s64.s32 	%rd542, %rd168;
	mul.lo.s64 	%rd440, %rd598, 25214903917;
	add.s64 	%rd441, %rd440, 11;
	and.b64  	%rd598, %rd441, 281474976710655;
	bfe.u64 	%rd442, %rd441, 17, 31;
	mul.lo.s64 	%rd443, %rd542, %rd442;
	shr.u64 	%rd626, %rd443, 31;
	bra.uni 	BB0_147;

BB0_142:
	cvt.s64.s32 	%rd539, %rd168;
	mul.lo.s64 	%rd434, %rd598, 25214903917;
	add.s64 	%rd435, %rd434, 11;
	bfe.u64 	%rd173, %rd435, 17, 31;
	and.b64  	%rd436, %rd539, -4294967296;
	setp.eq.s64	%p89, %rd436, 0;
	@%p89 bra 	BB0_144;
	bra.uni 	BB0_143;

BB0_144:
	cvt.s64.s32 	%rd541, %rd168;
	cvt.u32.u64	%r282, %rd541;
	cvt.u32.u64	%r283, %rd173;
	rem.u32 	%r284, %r283, %r282;
	cvt.u64.u32	%rd626, %r284;
	bra.uni 	BB0_145;

BB0_143:
	cvt.s64.s32 	%rd540, %rd168;
	rem.s64 	%rd626, %rd173, %rd540;

BB0_145:
	mul.lo.s64 	%rd549, %rd598, 25214903917;
	add.s64 	%rd548, %rd549, 11;
	and.b64  	%rd598, %rd548, 281474976710655;
	cvt.u64.u32	%rd546, %r384;
	sub.s64 	%rd545, %rd133, %rd546;
	add.s64 	%rd544, %rd545, 4294967295;
	cvt.s64.s32 	%rd543, %rd544;
	cvt.s64.s32 	%rd437, %rd626;
	sub.s64 	%rd438, %rd543, %rd437;
	add.s64 	%rd439, %rd438, %rd173;
	setp.lt.s64	%p90, %rd439, 0;
	@%p90 bra 	BB0_142;

BB0_147:
	cvt.u32.u64	%r390, %rd626;
	mov.u32 	%r389, 0;
	mov.u64 	%rd628, 0;

BB0_148:
	add.s64 	%rd445, %rd5, %rd628;
	ld.local.u8 	%rs83, [%rd445];
	setp.eq.s16	%p91, %rs83, 0;
	selp.b32	%r286, -1, 0, %p91;
	add.s32 	%r390, %r286, %r390;
	setp.lt.s32	%p92, %r390, 0;
	@%p92 bra 	BB0_150;

	add.s32 	%r389, %r389, 1;
	cvt.s64.s32	%rd628, %r389;
	setp.lt.s64	%p93, %rd628, %rd133;
	@%p93 bra 	BB0_148;
	bra.uni 	BB0_151;

BB0_150:
	shl.b64 	%rd446, %rd628, 2;
	add.s64 	%rd447, %rd131, %rd446;
	ld.u32 	%r377, [%rd447];
	add.s64 	%rd448, %rd132, %rd446;
	ld.u32 	%r376, [%rd448];

BB0_151:
	mul.wide.s32 	%rd449, %r393, 4;
	add.s64 	%rd450, %rd3, %rd449;
	st.local.u32 	[%rd450], %r377;
	add.s64 	%rd451, %rd4, %rd449;
	st.local.u32 	[%rd451], %r376;
	shr.u32 	%r287, %r378, 31;
	add.s32 	%r288, %r378, %r287;
	shr.s32 	%r378, %r288, 1;

BB0_152:
	mov.u64 	%rd183, %rd598;
	mov.u64 	%rd495, 49;
	mul.lo.s64 	%rd452, %rd183, 25214903917;
	add.s64 	%rd453, %rd452, 11;
	and.b64  	%rd598, %rd453, 281474976710655;
	bfe.u64 	%rd454, %rd453, 17, 31;
	bfe.u64 	%rd455, %rd453, 18, 30;
	mul.hi.u64 	%rd456, %rd455, -6640827866535438581;
	shr.u64 	%rd457, %rd456, 4;
	mul.lo.s64 	%rd458, %rd457, 50;
	sub.s64 	%rd185, %rd454, %rd458;
	sub.s64 	%rd460, %rd495, %rd185;
	add.s64 	%rd461, %rd460, %rd454;
	setp.lt.s64	%p94, %rd461, 0;
	@%p94 bra 	BB0_152;

	mul.lo.s64 	%rd552, %rd183, 25214903917;
	add.s64 	%rd551, %rd552, 11;
	and.b64  	%rd598, %rd551, 281474976710655;
	cvt.u32.u64	%r289, %rd185;
	add.s32 	%r393, %r393, 1;
	setp.le.s32	%p95, %r289, %r378;
	@%p95 bra 	BB0_106;

BB0_154:
	setp.eq.s16	%p96, %rs101, 0;
	@%p96 bra 	BB0_157;

BB0_155:
	mov.u64 	%rd187, %rd598;
	mul.lo.s64 	%rd462, %rd187, 25214903917;
	add.s64 	%rd463, %rd462, 11;
	and.b64  	%rd598, %rd463, 281474976710655;
	bfe.u64 	%rd464, %rd463, 17, 31;
	mul.hi.u64 	%rd465, %rd464, -6148914691236517205;
	shr.u64 	%rd466, %rd465, 2;
	mul.lo.s64 	%rd467, %rd466, 6;
	sub.s64 	%rd468, %rd464, %rd467;
	mov.u64 	%rd469, 5;
	sub.s64 	%rd470, %rd469, %rd468;
	add.s64 	%rd471, %rd470, %rd464;
	setp.lt.s64	%p97, %rd471, 0;
	@%p97 bra 	BB0_155;

	mul.lo.s64 	%rd560, %rd187, 25214903917;
	add.s64 	%rd559, %rd560, 11;
	and.b64  	%rd558, %rd559, 281474976710655;
	mul.lo.s64 	%rd472, %rd558, 25214903917;
	add.s64 	%rd473, %rd472, 11;
	and.b64  	%rd598, %rd473, 281474976710655;

BB0_157:
	setp.lt.s32	%p130, %r141, 1;
	@%p130 bra 	BB0_168;

	mov.u32 	%r394, 0;

BB0_159:
	mul.wide.s32 	%rd474, %r394, 32;
	add.s64 	%rd475, %rd1, %rd474;
	ld.global.v2.u32 	{%r291, %r292}, [%rd475];
	ld.global.v2.u32 	{%r294, %r295}, [%rd475+8];
	setp.ne.s32	%p99, %r52, %r291;
	setp.ne.s32	%p100, %r294, %r393;
	or.pred  	%p101, %p99, %p100;
	@%p101 bra 	BB0_167;

	mul.wide.s32 	%rd565, %r394, 32;
	add.s64 	%rd564, %rd1, %rd565;
	add.s64 	%rd563, %rd564, 24;
	add.s64 	%rd562, %rd564, 16;
	ld.global.u64 	%rd194, [%rd562];
	ld.global.u64 	%rd195, [%rd563];
	mov.u32 	%r395, 0;
	setp.lt.s32	%p102, %r393, 1;
	@%p102 bra 	BB0_165;

BB0_161:
	mov.u32 	%r396, 0;
	mul.wide.s32 	%rd476, %r395, 4;
	add.s64 	%rd477, %rd194, %rd476;
	ld.u32 	%r123, [%rd477];

BB0_162:
	cvt.s64.s32	%rd197, %r396;
	mul.wide.s32 	%rd478, %r396, 4;
	add.s64 	%rd479, %rd3, %rd478;
	ld.local.u32 	%r299, [%rd479];
	setp.ne.s32	%p103, %r123, %r299;
	@%p103 bra 	BB0_166;

	mul.wide.s32 	%rd568, %r395, 4;
	add.s64 	%rd567, %rd195, %rd568;
	ld.u32 	%r300, [%rd567];
	shl.b64 	%rd480, %rd197, 2;
	add.s64 	%rd481, %rd4, %rd480;
	ld.local.u32 	%r301, [%rd481];
	setp.gt.s32	%p104, %r300, %r301;
	@%p104 bra 	BB0_166;
	bra.uni 	BB0_164;

BB0_166:
	cvt.u32.u64	%r304, %rd197;
	add.s32 	%r396, %r304, 1;
	setp.lt.s32	%p106, %r396, %r393;
	@%p106 bra 	BB0_162;
	bra.uni 	BB0_167;

BB0_164:
	add.s32 	%r395, %r395, 1;
	setp.lt.s32	%p105, %r395, %r393;
	@%p105 bra 	BB0_161;

BB0_165:
	cvt.s64.s32	%rd566, %r394;
	shl.b64 	%rd482, %rd566, 2;
	add.s64 	%rd483, %rd2, %rd482;
	ld.local.u32 	%r302, [%rd483];
	sub.s32 	%r303, %r302, %r53;
	st.local.u32 	[%rd483], %r303;

BB0_167:
	cvt.s64.s32	%rd561, %r394;
	cvt.u32.u64	%r305, %rd561;
	add.s32 	%r394, %r305, 1;
	setp.lt.s32	%p107, %r394, %r141;
	@%p107 bra 	BB0_159;

BB0_168:
	add.s32 	%r363, %r363, 1;
	setp.lt.s32	%p108, %r363, %r31;
	@%p108 bra 	BB0_37;

BB0_169:
	add.s32 	%r355, %r355, 1;
	setp.lt.s32	%p109, %r355, %r140;
	@%p109 bra 	BB0_17;

BB0_170:
	setp.lt.s32	%p131, %r141, 1;
	mov.u16 	%rs110, 0;
	@%p131 bra 	BB0_179;

	and.b32  	%r309, %r141, 3;
	mov.u16 	%rs110, 0;
	mov.u32 	%r397, 0;
	setp.eq.s32	%p111, %r309, 0;
	@%p111 bra 	BB0_177;

	setp.eq.s32	%p112, %r309, 1;
	@%p112 bra 	BB0_176;

	setp.eq.s32	%p113, %r309, 2;
	@%p113 bra 	BB0_175;

	ld.local.u32 	%r311, [%rd2];
	setp.gt.s32	%p114, %r311, 0;
	selp.u16	%rs110, 1, 0, %p114;
	mov.u32 	%r397, 1;

BB0_175:
	mul.wide.u32 	%rd484, %r397, 4;
	add.s64 	%rd485, %rd2, %rd484;
	ld.local.u32 	%r312, [%rd485];
	setp.gt.s32	%p115, %r312, 0;
	selp.b16	%rs110, 1, %rs110, %p115;
	add.s32 	%r397, %r397, 1;

BB0_176:
	mul.wide.s32 	%rd486, %r397, 4;
	add.s64 	%rd487, %rd2, %rd486;
	ld.local.u32 	%r313, [%rd487];
	setp.gt.s32	%p116, %r313, 0;
	selp.b16	%rs110, 1, %rs110, %p116;
	add.s32 	%r397, %r397, 1;

BB0_177:
	setp.lt.u32	%p117, %r141, 4;
	@%p117 bra 	BB0_179;

BB0_178:
	mul.wide.s32 	%rd488, %r397, 4;
	add.s64 	%rd489, %rd2, %rd488;
	ld.local.u32 	%r314, [%rd489+4];
	setp.lt.s32	%p118, %r314, 1;
	ld.local.u32 	%r315, [%rd489];
	setp.lt.s32	%p119, %r315, 1;
	and.pred  	%p120, %p118, %p119;
	ld.local.u32 	%r316, [%rd489+8];
	setp.lt.s32	%p121, %r316, 1;
	and.pred  	%p122, %p120, %p121;
	ld.local.u32 	%r317, [%rd489+12];
	setp.lt.s32	%p123, %r317, 1;
	and.pred  	%p124, %p122, %p123;
	selp.b16	%rs110, %rs110, 1, %p124;
	add.s32 	%r397, %r397, 4;
	setp.lt.s32	%p125, %r397, %r141;
	@%p125 bra 	BB0_178;

BB0_179:
	and.b16  	%rs89, %rs110, 255;
	setp.eq.s16	%p126, %rs89, 0;
	selp.u64	%rd490, 1, 0, %p126;
	add.s64 	%rd491, %rd490, %rd570;
	setp.ne.s32	%p127, %r350, 63;
	selp.u32	%r318, 1, 0, %p127;
	shl.b64 	%rd570, %rd491, %r318;
	add.s32 	%r350, %r350, 1;
	setp.lt.s32	%p128, %r350, 64;
	@%p128 bra 	BB0_7;

	mad.lo.s32 	%r323, %r1, %r145, %r349;
	mul.wide.s32 	%rd493, %r323, 8;
	add.s64 	%rd494, %rd492, %rd493;
	st.global.u64 	[%rd494], %rd570;
	add.s32 	%r349, %r349, 1;
	setp.lt.s32	%p129, %r349, %r1;
	@%p129 bra 	BB0_6;

BB0_181:
	ret;
}




// ===== COMPILED SASS (sm_100) =====

	.target	sm_100

	.elftype	@"ET_EXEC"


//--------------------- .note.nv.tkinfo           --------------------------
	.section	.note.nv.tkinfo,"",@"SHT_NOTE"
	.sectionflags	@"SHF_NOTE_NV_TKINFO"
	.tkinfo
        /*0018*/ 	.word	0x00000002
        /*0030*/ 	.string	""
        /*0030*/ 	.string	"ptxas"
        /*0030*/ 	.string	"Cuda compilation tools, release 13.0, V13.0.88"
        /*0030*/ 	.string	"Build cuda_13.0.r13.0/compiler.36424714_0"
        /*0030*/ 	.string	"-arch sm_100 "



//--------------------- .note.nv.cuinfo           --------------------------
	.section	.note.nv.cuinfo,"",@"SHT_NOTE"
	.sectionflags	@"SHF_NOTE_NV_CUINFO"
        /*0018*/ 	.short	0x0002
        /*001a*/ 	.short	0x001e
        /*001c*/ 	.short	0x0082
	.zero		2


//--------------------- .nv.info                  --------------------------
	.section	.nv.info,"",@"SHT_CUDA_INFO"
	.align	4


	//----- nvinfo : EIATTR_REGCOUNT
	.align		4
        /*0000*/ 	.byte	0x04, 0x2f
        /*0002*/ 	.short	(.L_1 - .L_0)
	.align		4
.L_0:
        /*0004*/ 	.word	index@(run)
        /*0008*/ 	.word	0x00000038


	//----- nvinfo : EIATTR_FRAME_SIZE
	.align		4
.L_1:
        /*000c*/ 	.byte	0x04, 0x11
        /*000e*/ 	.short	(.L_3 - .L_2)
	.align		4
.L_2:
        /*0010*/ 	.word	index@($__internal_1_$__cuda_sm20_rem_s64)
        /*0014*/ 	.word	0x00000110


	//----- nvinfo : EIATTR_FRAME_SIZE
	.align		4
.L_3:
        /*0018*/ 	.byte	0x04, 0x11
        /*001a*/ 	.short	(.L_5 - .L_4)
	.align		4
.L_4:
        /*001c*/ 	.word	index@($__internal_0_$__cuda_sm20_div_s64)
        /*0020*/ 	.word	0x00000110


	//----- nvinfo : EIATTR_FRAME_SIZE
	.align		4
.L_5:
        /*0024*/ 	.byte	0x04, 0x11
        /*0026*/ 	.short	(.L_7 - .L_6)
	.align		4
.L_6:
        /*0028*/ 	.word	index@(run)
        /*002c*/ 	.word	0x00000110


	//----- nvinfo : EIATTR_MIN_STACK_SIZE
	.align		4
.L_7:
        /*0030*/ 	.byte	0x04, 0x12
        /*0032*/ 	.short	(.L_9 - .L_8)
	.align		4
.L_8:
        /*0034*/ 	.word	index@(run)
        /*0038*/ 	.word	0x00000110
.L_9:


//--------------------- .nv.compat                --------------------------
	.section	.nv.compat,"",@"SHT_CUDA_COMPAT_INFO"
	.align	4
        /*0000*/ 	.byte	0x02, 0x09, 0x00, 0x00, 0x02, 0x02, 0x01, 0x00, 0x02, 0x05, 0x05, 0x00, 0x03, 0x07, 0x01, 0x01
        /*0010*/ 	.byte	0x02, 0x03, 0x00, 0x00, 0x02, 0x06, 0x01, 0x00, 0x04, 0x0b, 0x08, 0x00, 0x01, 0x00, 0x00, 0x00
        /*0020*/ 	.byte	0x00, 0x00, 0x00, 0x00


//--------------------- .nv.info.run              --------------------------
	.section	.nv.info.run,"",@"SHT_CUDA_INFO"
	.sectionflags	@""
	.align	4


	//----- nvinfo : EIATTR_CUDA_API_VERSION
	.align		4
        /*0000*/ 	.byte	0x04, 0x37
        /*0002*/ 	.short	(.L_11 - .L_10)
.L_10:
        /*0004*/ 	.word	0x00000082


	//----- nvinfo : EIATTR_KPARAM_INFO
	.align		4
.L_11:
        /*0008*/ 	.byte	0x04, 0x17
        /*000a*/ 	.short	(.L_13 - .L_12)
.L_12:
        /*000c*/ 	.word	0x00000000
        /*0010*/ 	.short	0x000a
        /*0012*/ 	.short	0x0050
        /*0014*/ 	.byte	0x00, 0xf0, 0x21, 0x00


	//----- nvinfo : EIATTR_KPARAM_INFO
	.align		4
.L_13:
        /*0018*/ 	.byte	0x04, 0x17
        /*001a*/ 	.short	(.L_15 - .L_14)
.L_14:
        /*001c*/ 	.word	0x00000000
        /*0020*/ 	.short	0x0009
        /*0022*/ 	.short	0x0048
        /*0024*/ 	.byte	0x00, 0xf0, 0x21, 0x00


	//----- nvinfo : EIATTR_KPARAM_INFO
	.align		4
.L_15:
        /*0028*/ 	.byte	0x04, 0x17
        /*002a*/ 	.short	(.L_17 - .L_16)
.L_16:
        /*002c*/ 	.word	0x00000000
        /*0030*/ 	.short	0x0008
        /*0032*/ 	.short	0x0040
        /*0034*/ 	.byte	0x00, 0xf0, 0x11, 0x00


	//----- nvinfo : EIATTR_KPARAM_INFO
	.align		4
.L_17:
        /*0038*/ 	.byte	0x04, 0x17
        /*003a*/ 	.short	(.L_19 - .L_18)
.L_18:
        /*003c*/ 	.word	0x00000000
        /*0040*/ 	.short	0x0007
        /*0042*/ 	.short	0x0038
        /*0044*/ 	.byte	0x00, 0xf0, 0x21, 0x00


	//----- nvinfo : EIATTR_KPARAM_INFO
	.align		4
.L_19:
        /*0048*/ 	.byte	0x04, 0x17
        /*004a*/ 	.short	(.L_21 - .L_20)
.L_20:
        /*004c*/ 	.word	0x00000000
        /*0050*/ 	.short	0x0006
        /*0052*/ 	.short	0x0030
        /*0054*/ 	.byte	0x00, 0xf0, 0x11, 0x00


	//----- nvinfo : EIATTR_KPARAM_INFO
	.align		4
.L_21:
        /*0058*/ 	.byte	0x04, 0x17
        /*005a*/ 	.short	(.L_23 - .L_22)
.L_22:
        /*005c*/ 	.word	0x00000000
        /*0060*/ 	.short	0x0005
        /*0062*/ 	.short	0x0028
        /*0064*/ 	.byte	0x00, 0xf0, 0x21, 0x00


	//----- nvinfo : EIATTR_KPARAM_INFO
	.align		4
.L_23:
        /*0068*/ 	.byte	0x04, 0x17
        /*006a*/ 	.short	(.L_25 - .L_24)
.L_24:
        /*006c*/ 	.word	0x00000000
        /*0070*/ 	.short	0x0004
        /*0072*/ 	.short	0x0020
        /*0074*/ 	.byte	0x00, 0xf0, 0x11, 0x00


	//----- nvinfo : EIATTR_KPARAM_INFO
	.align		4
.L_25:
        /*0078*/ 	.byte	0x04, 0x17
        /*007a*/ 	.short	(.L_27 - .L_26)
.L_26:
        /*007c*/ 	.word	0x00000000
        /*0080*/ 	.short	0x0003
        /*0082*/ 	.short	0x0018
        /*0084*/ 	.byte	0x00, 0xf0, 0x21, 0x00


	//----- nvinfo : EIATTR_KPARAM_INFO
	.align		4
.L_27:
        /*0088*/ 	.byte	0x04, 0x17
        /*008a*/ 	.short	(.L_29 - .L_28)
.L_28:
        /*008c*/ 	.word	0x00000000
        /*0090*/ 	.short	0x0002
        /*0092*/ 	.short	0x0010
        /*0094*/ 	.byte	0x00, 0xf0, 0x11, 0x00


	//----- nvinfo : EIATTR_KPARAM_INFO
	.align		4
.L_29:
        /*0098*/ 	.byte	0x04, 0x17
        /*009a*/ 	.short	(.L_31 - .L_30)
.L_30:
        /*009c*/ 	.word	0x00000000
        /*00a0*/ 	.short	0x0001
        /*00a2*/ 	.short	0x0008
        /*00a4*/ 	.byte	0x00, 0xf0, 0x21, 0x00


	//----- nvinfo : EIATTR_KPARAM_INFO
	.align		4
.L_31:
        /*00a8*/ 	.byte	0x04, 0x17
        /*00aa*/ 	.short	(.L_33 - .L_32)
.L_32:
        /*00ac*/ 	.word	0x00000000
        /*00b0*/ 	.short	0x0000
        /*00b2*/ 	.short	0x0000
        /*00b4*/ 	.byte	0x00, 0xf0, 0x21, 0x00


	//----- nvinfo : EIATTR_SPARSE_MMA_MASK
	.align		4
.L_33:
        /*00b8*/ 	.byte	0x03, 0x50
        /*00ba*/ 	.short	0x0000


	//----- nvinfo : EIATTR_MAXREG_COUNT
	.align		4
        /*00bc*/ 	.byte	0x03, 0x1b
        /*00be*/ 	.short	0x00ff


	//----- nvinfo : EIATTR_MERCURY_ISA_VERSION
	.align		4
        /*00c0*/ 	.byte	0x03, 0x5f
        /*00c2*/ 	.short	0x0101


	//----- nvinfo : EIATTR_VRC_CTA_INIT_COUNT
	.align		4
        /*00c4*/ 	.byte	0x02, 0x4a
	.zero		1
	.zero		1


	//----- nvinfo : EIATTR_EXIT_INSTR_OFFSETS
	.align		4
        /*00c8*/ 	.byte	0x04, 0x1c
        /*00ca*/ 	.short	(.L_35 - .L_34)


	//   ....[0]....
.L_34:
        /*00cc*/ 	.word	0x00000270


	//   ....[1]....
        /*00d0*/ 	.word	0x000003b0


	//   ....[2]....
        /*00d4*/ 	.word	0x00006b90


	//----- nvinfo : EIATTR_CRS_STACK_SIZE
	.align		4
.L_35:
        /*00d8*/ 	.byte	0x04, 0x1e
        /*00da*/ 	.short	(.L_37 - .L_36)
.L_36:
        /*00dc*/ 	.word	0x00000000


	//----- nvinfo : EIATTR_CBANK_PARAM_SIZE
	.align		4
.L_37:
        /*00e0*/ 	.byte	0x03, 0x19
        /*00e2*/ 	.short	0x0058


	//----- nvinfo : EIATTR_PARAM_CBANK
	.align		4
        /*00e4*/ 	.byte	0x04, 0x0a
        /*00e6*/ 	.short	(.L_39 - .L_38)
	.align		4
.L_38:
        /*00e8*/ 	.word	index@(.nv.constant0.run)
        /*00ec*/ 	.short	0x0380
        /*00ee*/ 	.short	0x0058


	//----- nvinfo : EIATTR_SW_WAR
	.align		4
.L_39:
        /*00f0*/ 	.byte	0x04, 0x36
        /*00f2*/ 	.short	(.L_41 - .L_40)
.L_40:
        /*00f4*/ 	.word	0x00000008
.L_41:


//--------------------- .nv.callgraph             --------------------------
	.section	.nv.callgraph,"",@"SHT_CUDA_CALLGRAPH"
	.align	4
	.sectionentsize	8
	.align		4
        /*0000*/ 	.word	0x00000000
	.align		4
        /*0004*/ 	.word	0xffffffff
	.align		4
        /*0008*/ 	.word	0x00000000
	.align		4
        /*000c*/ 	.word	0xfffffffe
	.align		4
        /*0010*/ 	.word	0x00000000
	.align		4
        /*0014*/ 	.word	0xfffffffd
	.align		4
        /*0018*/ 	.word	0x00000000
	.align		4
        /*001c*/ 	.word	0xfffffffc


//--------------------- .text.run                 --------------------------
	.section	.text.run,"ax",@progbits
	.align	128
        .global         run
        .type           run,@function
        .size           run,(.L_x_170 - run)
        .other          run,@"STO_CUDA_ENTRY STV_DEFAULT"
run:
.text.run:
[----:B------:R-:W0:Y:S01]  /*0000*/  LDC R1, c[0x0][0x37c] ;  /* 0x0000df00ff017b82 */ /* 0x000e220000000800 */
[----:B------:R-:W1:Y:S01]  /*0010*/  S2R R2, SR_CTAID.X ;  /* 0x0000000000027919 */ /* 0x000e620000002500 */
[----:B------:R-:W2:Y:S01]  /*0020*/  LDCU UR7, c[0x0][0x390] ;  /* 0x00007200ff0777ac */ /* 0x000ea20008000800 */
[----:B0-----:R-:W-:Y:S01]  /*0030*/  VIADD R1, R1, 0xfffffef0 ;  /* 0xfffffef001017836 */ /* 0x001fe20000000000 */
[----:B------:R-:W1:Y:S01]  /*0040*/  S2R R3, SR_TID.X ;  /* 0x0000000000037919 */ /* 0x000e620000002100 */
[----:B------:R-:W0:Y:S03]  /*0050*/  LDCU UR4, c[0x0][0x384] ;  /* 0x00007080ff0477ac */ /* 0x000e260008000800 */
[----:B------:R-:W-:Y:S01]  /*0060*/  R2UR UR14, R1 ;  /* 0x00000000010e72ca */ /* 0x000fe200000e0000 */
[----:B------:R-:W1:Y:S01]  /*0070*/  LDCU UR5, c[0x0][0x360] ;  /* 0x00006c00ff0577ac */ /* 0x000e620008000800 */
[----:B--2---:R-:W-:-:S04]  /*0080*/  USHF.R.S32.HI UR6, URZ, 0x1f, UR7 ;  /* 0x0000001fff067899 */ /* 0x004fc80008011407 */
[----:B0-----:R-:W-:-:S04]  /*0090*/  ULOP3.LUT UR4, UR6, UR4, URZ, 0xfc, !UPT ;  /* 0x0000000406047292 */ /* 0x001fc8000f8efcff */
[----:B------:R-:W-:Y:S01]  /*00a0*/  UISETP.NE.U32.AND UP0, UPT, UR4, URZ, UPT ;  /* 0x000000ff0400728c */ /* 0x000fe2000bf05070 */
[----:B-1----:R-:W-:-:S05]  /*00b0*/  IMAD R2, R2, UR5, R3 ;  /* 0x0000000502027c24 */ /* 0x002fca000f8e0203 */
[----:B------:R-:W-:-:S03]  /*00c0*/  SHF.R.S32.HI R0, RZ, 0x1f, R2 ;  /* 0x0000001fff007819 */ /* 0x000fc60000011402 */
[----:B------:R-:W-:Y:S05]  /*00d0*/  BRA.U !UP0, `(.L_x_0) ;  /* 0x00000001080c7547 */ /* 0x000fea000b800000 */
[----:B------:R-:W-:-:S07]  /*00e0*/  MOV R8, 0x100 ;  /* 0x0000010000087802 */ /* 0x000fce0000000f00 */
[----:B------:R-:W-:Y:S05]  /*00f0*/  CALL.REL.NOINC `($__internal_0_$__cuda_sm20_div_s64) ;  /* 0x0000006800a87944 */ /* 0x000fea0003c00000 */
[----:B------:R-:W-:Y:S05]  /*0100*/  BRA `(.L_x_1) ;  /* 0x0000000000507947 */ /* 0x000fea0003800000 */
.L_x_0:
[----:B------:R-:W0:Y:S01]  /*0110*/  I2F.U32.RP R3, UR7 ;  /* 0x0000000700037d06 */ /* 0x000e220008209000 */
[----:B------:R-:W1:Y:S01]  /*0120*/  LDC R6, c[0x0][0x380] ;  /* 0x0000e000ff067b82 */ /* 0x000e620000000800 */
[----:B------:R-:W-:-:S06]  /*0130*/  ISETP.NE.U32.AND P2, PT, RZ, UR7, PT ;  /* 0x00000007ff007c0c */ /* 0x000fcc000bf45070 */
[----:B0-----:R-:W0:Y:S02]  /*0140*/  MUFU.RCP R3, R3 ;  /* 0x0000000300037308 */ /* 0x001e240000001000 */
[----:B0-----:R-:W-:-:S06]  /*0150*/  VIADD R4, R3, 0xffffffe ;  /* 0x0ffffffe03047836 */ /* 0x001fcc0000000000 */
[----:B------:R0:W2:Y:S02]  /*0160*/  F2I.FTZ.U32.TRUNC.NTZ R5, R4 ;  /* 0x0000000400057305 */ /* 0x0000a4000021f000 */
[----:B0-----:R-:W-:Y:S02]  /*0170*/  IMAD.MOV.U32 R4, RZ, RZ, RZ ;  /* 0x000000ffff047224 */ /* 0x001fe400078e00ff */
[----:B--2---:R-:W-:-:S04]  /*0180*/  IMAD.MOV R7, RZ, RZ, -R5 ;  /* 0x000000ffff077224 */ /* 0x004fc800078e0a05 */
[----:B------:R-:W-:-:S04]  /*0190*/  IMAD R7, R7, UR7, RZ ;  /* 0x0000000707077c24 */ /* 0x000fc8000f8e02ff */
[----:B------:R-:W-:-:S06]  /*01a0*/  IMAD.HI.U32 R5, R5, R7, R4 ;  /* 0x0000000705057227 */ /* 0x000fcc00078e0004 */
[----:B-1----:R-:W-:-:S04]  /*01b0*/  IMAD.HI.U32 R4, R5, R6, RZ ;  /* 0x0000000605047227 */ /* 0x002fc800078e00ff */
[----:B------:R-:W-:-:S04]  /*01c0*/  IMAD.MOV R5, RZ, RZ, -R4 ;  /* 0x000000ffff057224 */ /* 0x000fc800078e0a04 */
[----:B------:R-:W-:Y:S02]  /*01d0*/  IMAD R3, R5, UR7, R6 ;  /* 0x0000000705037c24 */ /* 0x000fe4000f8e0206 */
[----:B------:R-:W-:-:S03]  /*01e0*/  IMAD.MOV.U32 R5, RZ, RZ, RZ ;  /* 0x000000ffff057224 */ /* 0x000fc600078e00ff */
[----:B------:R-:W-:-:S13]  /*01f0*/  ISETP.GE.U32.AND P0, PT, R3, UR7, PT ;  /* 0x0000000703007c0c */ /* 0x000fda000bf06070 */
[----:B------:R-:W-:Y:S02]  /*0200*/  @P0 VIADD R3, R3, -UR7 ;  /* 0x8000000703030c36 */ /* 0x000fe40008000000 */
[----:B------:R-:W-:-:S03]  /*0210*/  @P0 VIADD R4, R4, 0x1 ;  /* 0x0000000104040836 */ /* 0x000fc60000000000 */
[----:B------:R-:W-:-:S13]  /*0220*/  ISETP.GE.U32.AND P1, PT, R3, UR7, PT ;  /* 0x0000000703007c0c */ /* 0x000fda000bf26070 */
[----:B------:R-:W-:Y:S01]  /*0230*/  @P1 VIADD R4, R4, 0x1 ;  /* 0x0000000104041836 */ /* 0x000fe20000000000 */
[----:B------:R-:W-:-:S07]  /*0240*/  @!P2 LOP3.LUT R4, RZ, UR7, RZ, 0x33, !PT ;  /* 0x00000007ff04ac12 */ /* 0x000fce000f8e33ff */
.L_x_1:
[----:B------:R-:W-:-:S04]  /*0250*/  ISETP.GE.U32.AND P0, PT, R2, R4, PT ;  /* 0x000000040200720c */ /* 0x000fc80003f06070 */
[----:B------:R-:W-:-:S13]  /*0260*/  ISETP.GE.AND.EX P0, PT, R0, R5, PT, P0 ;  /* 0x000000050000720c */ /* 0x000fda0003f06300 */
[----:B------:R-:W-:Y:S05]  /*0270*/  @P0 EXIT ;  /* 0x000000000000094d */ /* 0x000fea0003800000 */
[----:B------:R-:W0:Y:S01]  /*0280*/  LDCU.128 UR8, c[0x0][0x380] ;  /* 0x00007000ff0877ac */ /* 0x000e220008000c00 */
[----:B------:R-:W1:Y:S01]  /*0290*/  LDCU UR12, c[0x0][0x390] ;  /* 0x00007200ff0c77ac */ /* 0x000e620008000800 */
[----:B0-----:R-:W-:Y:S02]  /*02a0*/  UIMAD UR6, UR11, UR8, URZ ;  /* 0x000000080b0672a4 */ /* 0x001fe4000f8e02ff */
[----:B------:R-:W-:Y:S02]  /*02b0*/  UIMAD.WIDE.U32 UR4, UR10, UR8, URZ ;  /* 0x000000080a0472a5 */ /* 0x000fe4000f8e00ff */
[----:B------:R-:W-:Y:S02]  /*02c0*/  UIMAD UR6, UR9, UR10, UR6 ;  /* 0x0000000a090672a4 */ /* 0x000fe4000f8e0206 */
[----:B-1----:R-:W-:Y:S02]  /*02d0*/  UISETP.GE.AND UP0, UPT, UR12, 0x40, UPT ;  /* 0x000000400c00788c */ /* 0x002fe4000bf06270 */
[----:B------:R-:W-:-:S02]  /*02e0*/  UIADD3 UR7, UPT, UPT, UR5, UR6, URZ ;  /* 0x0000000605077290 */ /* 0x000fc4000fffe0ff */
[----:B------:R-:W-:Y:S02]  /*02f0*/  USHF.R.S32.HI UR5, URZ, 0x1f, UR12 ;  /* 0x0000001fff057899 */ /* 0x000fe4000801140c */
[----:B------:R-:W-:Y:S01]  /*0300*/  USHF.R.S32.HI UR6, URZ, 0x1f, UR7 ;  /* 0x0000001fff067899 */ /* 0x000fe20008011407 */
[----:B------:R-:W-:Y:S01]  /*0310*/  PLOP3.LUT P1, PT, PT, PT, UP0, 0x80, 0x8 ;  /* 0x000000000008781c */ /* 0x000fe20003f2f008 */
[----:B------:R-:W-:Y:S02]  /*0320*/  ULEA.HI UR5, UR5, UR12, URZ, 0x6 ;  /* 0x0000000c05057291 */ /* 0x000fe4000f8f30ff */
[----:B------:R-:W-:Y:S02]  /*0330*/  ULEA.HI UR4, UP1, UR6, UR4, URZ, 0x6 ;  /* 0x0000000406047291 */ /* 0x000fe4000f8330ff */
[----:B------:R-:W-:Y:S02]  /*0340*/  USHF.R.S32.HI UR10, URZ, 0x6, UR5 ;  /* 0x00000006ff0a7899 */ /* 0x000fe40008011405 */
[----:B------:R-:W-:-:S04]  /*0350*/  UIADD3.X UR5, UPT, UPT, URZ, UR7, URZ, UP1, !UPT ;  /* 0x00000007ff057290 */ /* 0x000fc80008ffe4ff */
[----:B------:R-:W-:Y:S01]  /*0360*/  USHF.R.S64 UR4, UR4, 0x6, UR5 ;  /* 0x0000000604047899 */ /* 0x000fe20008001005 */
[----:B------:R-:W-:Y:S01]  /*0370*/  IMAD R4, R2, UR10, RZ ;  /* 0x0000000a02047c24 */ /* 0x000fe2000f8e02ff */
[----:B------:R-:W-:-:S04]  /*0380*/  USHF.R.S32.HI UR5, URZ, 0x6, UR5 ;  /* 0x00000006ff057899 */ /* 0x000fc80008011405 */
[----:B------:R-:W-:-:S04]  /*0390*/  IADD3 R3, P0, PT, R4, UR4, RZ ;  /* 0x0000000404037c10 */ /* 0x000fc8000ff1e0ff */
[----:B------:R-:W-:Y:S01]  /*03a0*/  LEA.HI.X.SX32 R4, R4, UR5, 0x1, P0 ;  /* 0x0000000504047c11 */ /* 0x000fe200080f0eff */
[----:B------:R-:W-:Y:S08]  /*03b0*/  @!P1 EXIT ;  /* 0x000000000000994d */ /* 0x000ff00003800000 */
[----:B------:R-:W0:Y:S01]  /*03c0*/  LDCU.64 UR12, c[0x0][0x358] ;  /* 0x00006b00ff0c77ac */ /* 0x000e220008000a00 */
[----:B------:R-:W-:Y:S01]  /*03d0*/  UIADD3 UR11, UPT, UPT, UR14, 0x28, URZ ;  /* 0x000000280e0b7890 */ /* 0x000fe2000fffe0ff */
[----:B------:R-:W-:-:S11]  /*03e0*/  UMOV UR4, URZ ;  /* 0x000000ff00047c82 */ /* 0x000fd60008000000 */
.L_x_167:
[----:B--2---:R-:W-:Y:S01]  /*03f0*/  CS2R R6, SRZ ;  /* 0x0000000000067805 */ /* 0x004fe2000001ff00 */
[----:B-1----:R-:W-:-:S06]  /*0400*/  UMOV UR5, URZ ;  /* 0x000000ff00057c82 */ /* 0x002fcc0008000000 */
.L_x_166:
[----:B-1----:R-:W1:Y:S02]  /*0410*/  LDC R5, c[0x0][0x3b0] ;  /* 0x0000ec00ff057b82 */ /* 0x002e640000000800 */
[----:B-1----:R-:W-:-:S13]  /*0420*/  ISETP.GE.AND P0, PT, R5, 0x1, PT ;  /* 0x000000010500780c */ /* 0x002fda0003f06270 */
[----:B0-----:R-:W-:Y:S05]  /*0430*/  @!P0 BRA `(.L_x_2) ;  /* 0x0000000400d48947 */ /* 0x001fea0003800000 */
[----:B------:R-:W-:Y:S01]  /*0440*/  LOP3.LUT P0, R8, R5, 0x3, RZ, 0xc0, !PT ;  /* 0x0000000305087812 */ /* 0x000fe2000780c0ff */
[----:B------:R-:W-:-:S12]  /*0450*/  IMAD.MOV.U32 R0, RZ, RZ, RZ ;  /* 0x000000ffff007224 */ /* 0x000fd800078e00ff */
[----:B------:R-:W-:Y:S05]  /*0460*/  @!P0 BRA `(.L_x_3) ;  /* 0x00000000004c8947 */ /* 0x000fea0003800000 */
[----:B------:R-:W1:Y:S01]  /*0470*/  LDC.64 R12, c[0x0][0x3b8] ;  /* 0x0000ee00ff0c7b82 */ /* 0x000e620000000a00 */
[----:B------:R-:W-:-:S13]  /*0480*/  ISETP.NE.AND P0, PT, R8, 0x1, PT ;  /* 0x000000010800780c */ /* 0x000fda0003f05270 */
[----:B------:R-:W-:Y:S05]  /*0490*/  @!P0 BRA `(.L_x_4) ;  /* 0x00000000002c8947 */ /* 0x000fea0003800000 */
[----:B------:R-:W-:Y:S01]  /*04a0*/  ISETP.NE.AND P0, PT, R8, 0x2, PT ;  /* 0x000000020800780c */ /* 0x000fe20003f05270 */
[----:B------:R-:W2:-:S12]  /*04b0*/  LDC.64 R10, c[0x0][0x3b8] ;  /* 0x0000ee00ff0a7b82 */ /* 0x000e980000000a00 */
[----:B------:R-:W3:Y:S01]  /*04c0*/  @P0 LDC.64 R8, c[0x0][0x3b8] ;  /* 0x0000ee00ff080b82 */ /* 0x000ee20000000a00 */
[----:B------:R-:W-:-:S04]  /*04d0*/  @P0 IMAD.MOV.U32 R0, RZ, RZ, 0x1 ;  /* 0x00000001ff000424 */ /* 0x000fc800078e00ff */
[----:B--2---:R-:W-:-:S06]  /*04e0*/  IMAD.WIDE.U32 R10, R0, 0x20, R10 ;  /* 0x00000020000a7825 */ /* 0x004fcc00078e000a */
[----:B0-----:R-:W2:Y:S04]  /*04f0*/  LDG.E R10, desc[UR12][R10.64+0x4] ;  /* 0x0000040c0a0a7981 */ /* 0x001ea8000c1e1900 */
[----:B---3--:R-:W3:Y:S01]  /*0500*/  @P0 LDG.E R8, desc[UR12][R8.64+0x4] ;  /* 0x0000040c08080981 */ /* 0x008ee2000c1e1900 */
[C---:B------:R-:W-:Y:S02]  /*0510*/  IMAD R15, R0.reuse, 0x4, R1 ;  /* 0x00000004000f7824 */ /* 0x040fe400078e0201 */
[----:B------:R-:W-:Y:S01]  /*0520*/  VIADD R0, R0, 0x1 ;  /* 0x0000000100007836 */ /* 0x000fe20000000000 */
[----:B---3--:R3:W-:Y:S04]  /*0530*/  @P0 STL [R1], R8 ;  /* 0x0000000801000387 */ /* 0x0087e80000100800 */
[----:B--2---:R3:W-:Y:S02]  /*0540*/  STL [R15], R10 ;  /* 0x0000000a0f007387 */ /* 0x0047e40000100800 */
.L_x_4:
[----:B-1-3--:R-:W-:-:S06]  /*0550*/  IMAD.WIDE R8, R0, 0x20, R12 ;  /* 0x0000002000087825 */ /* 0x00afcc00078e020c */
[----:B0-----:R-:W2:Y:S01]  /*0560*/  LDG.E R8, desc[UR12][R8.64+0x4] ;  /* 0x0000040c08087981 */ /* 0x001ea2000c1e1900 */
[C---:B------:R-:W-:Y:S02]  /*0570*/  IMAD R11, R0.reuse, 0x4, R1 ;  /* 0x00000004000b7824 */ /* 0x040fe400078e0201 */
[----:B------:R-:W-:-:S03]  /*0580*/  VIADD R0, R0, 0x1 ;  /* 0x0000000100007836 */ /* 0x000fc60000000000 */
[----:B--2---:R1:W-:Y:S04]  /*0590*/  STL [R11], R8 ;  /* 0x000000080b007387 */ /* 0x0043e80000100800 */
.L_x_3:
[----:B------:R-:W-:-:S13]  /*05a0*/  ISETP.GE.U32.AND P0, PT, R5, 0x4, PT ;  /* 0x000000040500780c */ /* 0x000fda0003f06070 */
[----:B------:R-:W-:Y:S05]  /*05b0*/  @!P0 BRA `(.L_x_2) ;  /* 0x0000000400748947 */ /* 0x000fea0003800000 */
[----:B-1----:R-:W-:Y:S01]  /*05c0*/  IMAD.IADD R8, R5, 0x1, -R0 ;  /* 0x0000000105087824 */ /* 0x002fe200078e0a00 */
[----:B------:R-:W-:-:S04]  /*05d0*/  PLOP3.LUT P0, PT, PT, PT, PT, 0x80, 0x8 ;  /* 0x000000000008781c */ /* 0x000fc80003f0f070 */
[----:B------:R-:W-:-:S13]  /*05e0*/  ISETP.GT.AND P1, PT, R8, 0xc, PT ;  /* 0x0000000c0800780c */ /* 0x000fda0003f24270 */
[----:B------:R-:W-:Y:S05]  /*05f0*/  @!P1 BRA `(.L_x_5) ;  /* 0x0000000000c49947 */ /* 0x000fea0003800000 */
[----:B------:R-:W-:Y:S02]  /*0600*/  PLOP3.LUT P0, PT, PT, PT, PT, 0x8, 0x80 ;  /* 0x000000000080781c */ /* 0x000fe40003f0e170 */
[----:B------:R-:W-:-:S11]  /*0610*/  IADD3 R37, PT, PT, R5, -0xc, RZ ;  /* 0xfffffff405257810 */ /* 0x000fd60007ffe0ff */
.L_x_6:
[----:B-1----:R-:W1:Y:S01]  /*0620*/  LDC.64 R8, c[0x0][0x3b8] ;  /* 0x0000ee00ff087b82 */ /* 0x002e620000000a00 */
[C---:B------:R-:W-:Y:S02]  /*0630*/  VIADD R20, R0.reuse, 0x4 ;  /* 0x0000000400147836 */ /* 0x040fe40000000000 */
[C---:B------:R-:W-:Y:S02]  /*0640*/  VIADD R22, R0.reuse, 0x8 ;  /* 0x0000000800167836 */ /* 0x040fe40000000000 */
[C---:B------:R-:W-:Y:S02]  /*0650*/  VIADD R29, R0.reuse, 0xc ;  /* 0x0000000c001d7836 */ /* 0x040fe40000000000 */
[----:B-1----:R-:W-:-:S04]  /*0660*/  IMAD.WIDE R14, R0, 0x20, R8 ;  /* 0x00000020000e7825 */ /* 0x002fc800078e0208 */
[--C-:B------:R-:W-:Y:S01]  /*0670*/  IMAD.WIDE R12, R20, 0x20, R8.reuse ;  /* 0x00000020140c7825 */ /* 0x100fe200078e0208 */
[----:B0-----:R-:W2:Y:S03]  /*0680*/  LDG.E R16, desc[UR12][R14.64+0x4] ;  /* 0x0000040c0e107981 */ /* 0x001ea6000c1e1900 */
[--C-:B------:R-:W-:Y:S01]  /*0690*/  IMAD.WIDE R10, R22, 0x20, R8.reuse ;  /* 0x00000020160a7825 */ /* 0x100fe200078e0208 */
[----:B------:R-:W3:Y:S03]  /*06a0*/  LDG.E R17, desc[UR12][R14.64+0x24] ;  /* 0x0000240c0e117981 */ /* 0x000ee6000c1e1900 */
[----:B------:R-:W-:Y:S01]  /*06b0*/  IMAD.WIDE R8, R29, 0x20, R8 ;  /* 0x000000201d087825 */ /* 0x000fe200078e0208 */
[----:B------:R-:W4:Y:S04]  /*06c0*/  LDG.E R18, desc[UR12][R14.64+0x44] ;  /* 0x0000440c0e127981 */ /* 0x000f28000c1e1900 */
[----:B------:R-:W5:Y:S04]  /*06d0*/  LDG.E R19, desc[UR12][R14.64+0x64] ;  /* 0x0000640c0e137981 */ /* 0x000f68000c1e1900 */
[----:B------:R-:W5:Y:S04]  /*06e0*/  LDG.E R21, desc[UR12][R12.64+0x4] ;  /* 0x0000040c0c157981 */ /* 0x000f68000c1e1900 */
[----:B------:R-:W5:Y:S04]  /*06f0*/  LDG.E R23, desc[UR12][R12.64+0x24] ;  /* 0x0000240c0c177981 */ /* 0x000f68000c1e1900 */
[----:B------:R-:W5:Y:S04]  /*0700*/  LDG.E R25, desc[UR12][R12.64+0x44] ;  /* 0x0000440c0c197981 */ /* 0x000f68000c1e1900 */
[----:B------:R-:W5:Y:S04]  /*0710*/  LDG.E R27, desc[UR12][R12.64+0x64] ;  /* 0x0000640c0c1b7981 */ /* 0x000f68000c1e1900 */
[----:B------:R-:W5:Y:S04]  /*0720*/  LDG.E R24, desc[UR12][R10.64+0x4] ;  /* 0x0000040c0a187981 */ /* 0x000f68000c1e1900 */
[----:B------:R-:W5:Y:S04]  /*0730*/  LDG.E R26, desc[UR12][R10.64+0x24] ;  /* 0x0000240c0a1a7981 */ /* 0x000f68000c1e1900 */
[----:B------:R-:W5:Y:S04]  /*0740*/  LDG.E R28, desc[UR12][R10.64+0x44] ;  /* 0x0000440c0a1c7981 */ /* 0x000f68000c1e1900 */
[----:B------:R0:W5:Y:S04]  /*0750*/  LDG.E R14, desc[UR12][R10.64+0x64] ;  /* 0x0000640c0a0e7981 */ /* 0x000168000c1e1900 */
[----:B------:R-:W5:Y:S04]  /*0760*/  LDG.E R15, desc[UR12][R8.64+0x4] ;  /* 0x0000040c080f7981 */ /* 0x000f68000c1e1900 */
[----:B------:R-:W5:Y:S04]  /*0770*/  LDG.E R31, desc[UR12][R8.64+0x24] ;  /* 0x0000240c081f7981 */ /* 0x000f68000c1e1900 */
[----:B------:R-:W5:Y:S04]  /*0780*/  LDG.E R33, desc[UR12][R8.64+0x44] ;  /* 0x0000440c08217981 */ /* 0x000f68000c1e1900 */
[----:B------:R1:W5:Y:S01]  /*0790*/  LDG.E R35, desc[UR12][R8.64+0x64] ;  /* 0x0000640c08237981 */ /* 0x000362000c1e1900 */
[----:B------:R-:W-:-:S02]  /*07a0*/  IMAD R30, R0, 0x4, R1 ;  /* 0x00000004001e7824 */ /* 0x000fc400078e0201 */
[--C-:B------:R-:W-:Y:S02]  /*07b0*/  IMAD R20, R20, 0x4, R1.reuse ;  /* 0x0000000414147824 */ /* 0x100fe400078e0201 */
[--C-:B0-----:R-:W-:Y:S02]  /*07c0*/  IMAD R11, R22, 0x4, R1.reuse ;  /* 0x00000004160b7824 */ /* 0x101fe400078e0201 */
[----:B------:R-:W-:Y:S02]  /*07d0*/  VIADD R0, R0, 0x10 ;  /* 0x0000001000007836 */ /* 0x000fe40000000000 */
[----:B-1----:R-:W-:-:S03]  /*07e0*/  IMAD R8, R29, 0x4, R1 ;  /* 0x000000041d087824 */ /* 0x002fc600078e0201 */
[----:B------:R-:W-:Y:S01]  /*07f0*/  ISETP.GE.AND P1, PT, R0, R37, PT ;  /* 0x000000250000720c */ /* 0x000fe20003f26270 */
[----:B--2---:R1:W-:Y:S04]  /*0800*/  STL [R30], R16 ;  /* 0x000000101e007387 */ /* 0x0043e80000100800 */
[----:B---3--:R1:W-:Y:S04]  /*0810*/  STL [R30+0x4], R17 ;  /* 0x000004111e007387 */ /* 0x0083e80000100800 */
[----:B----4-:R1:W-:Y:S04]  /*0820*/  STL [R30+0x8], R18 ;  /* 0x000008121e007387 */ /* 0x0103e80000100800 */
[----:B-----5:R1:W-:Y:S04]  /*0830*/  STL [R30+0xc], R19 ;  /* 0x00000c131e007387 */ /* 0x0203e80000100800 */
[----:B------:R1:W-:Y:S04]  /*0840*/  STL [R20], R21 ;  /* 0x0000001514007387 */ /* 0x0003e80000100800 */
[----:B------:R1:W-:Y:S04]  /*0850*/  STL [R20+0x4], R23 ;  /* 0x0000041714007387 */ /* 0x0003e80000100800 */
[----:B------:R1:W-:Y:S04]  /*0860*/  STL [R20+0x8], R25 ;  /* 0x0000081914007387 */ /* 0x0003e80000100800 */
[----:B------:R1:W-:Y:S04]  /*0870*/  STL [R20+0xc], R27 ;  /* 0x00000c1b14007387 */ /* 0x0003e80000100800 */
[----:B------:R1:W-:Y:S04]  /*0880*/  STL [R11], R24 ;  /* 0x000000180b007387 */ /* 0x0003e80000100800 */
[----:B------:R1:W-:Y:S04]  /*0890*/  STL [R11+0x4], R26 ;  /* 0x0000041a0b007387 */ /* 0x0003e80000100800 */
[----:B------:R1:W-:Y:S04]  /*08a0*/  STL [R11+0x8], R28 ;  /* 0x0000081c0b007387 */ /* 0x0003e80000100800 */
[----:B------:R1:W-:Y:S04]  /*08b0*/  STL [R11+0xc], R14 ;  /* 0x00000c0e0b007387 */ /* 0x0003e80000100800 */
[----:B------:R1:W-:Y:S04]  /*08c0*/  STL [R8], R15 ;  /* 0x0000000f08007387 */ /* 0x0003e80000100800 */
[----:B------:R1:W-:Y:S04]  /*08d0*/  STL [R8+0x4], R31 ;  /* 0x0000041f08007387 */ /* 0x0003e80000100800 */
[----:B------:R1:W-:Y:S04]  /*08e0*/  STL [R8+0x8], R33 ;  /* 0x0000082108007387 */ /* 0x0003e80000100800 */
[----:B------:R1:W-:Y:S01]  /*08f0*/  STL [R8+0xc], R35 ;  /* 0x00000c2308007387 */ /* 0x0003e20000100800 */
[----:B------:R-:W-:Y:S05]  /*0900*/  @!P1 BRA `(.L_x_6) ;  /* 0xfffffffc00449947 */ /* 0x000fea000383ffff */
.L_x_5:
[----:B-1----:R-:W-:-:S05]  /*0910*/  IMAD.IADD R8, R5, 0x1, -R0 ;  /* 0x0000000105087824 */ /* 0x002fca00078e0a00 */
[----:B------:R-:W-:-:S13]  /*0920*/  ISETP.GT.AND P1, PT, R8, 0x4, PT ;  /* 0x000000040800780c */ /* 0x000fda0003f24270 */
[----:B------:R-:W-:Y:S05]  /*0930*/  @!P1 BRA `(.L_x_7) ;  /* 0x0000000000609947 */ /* 0x000fea0003800000 */
[----:B------:R-:W1:Y:S01]  /*0940*/  LDC.64 R10, c[0x0][0x3b8] ;  /* 0x0000ee00ff0a7b82 */ /* 0x000e620000000a00 */
[C---:B------:R-:W-:Y:S02]  /*0950*/  VIADD R15, R0.reuse, 0x4 ;  /* 0x00000004000f7836 */ /* 0x040fe40000000000 */
[----:B-1----:R-:W-:-:S04]  /*0960*/  IMAD.WIDE R8, R0, 0x20, R10 ;  /* 0x0000002000087825 */ /* 0x002fc800078e020a */
[C---:B------:R-:W-:Y:S01]  /*0970*/  IMAD.WIDE R10, R15.reuse, 0x20, R10 ;  /* 0x000000200f0a7825 */ /* 0x040fe200078e020a */
[----:B0-----:R-:W2:Y:S04]  /*0980*/  LDG.E R12, desc[UR12][R8.64+0x4] ;  /* 0x0000040c080c7981 */ /* 0x001ea8000c1e1900 */
[----:B------:R-:W3:Y:S04]  /*0990*/  LDG.E R14, desc[UR12][R8.64+0x24] ;  /* 0x0000240c080e7981 */ /* 0x000ee8000c1e1900 */
[----:B------:R-:W4:Y:S04]  /*09a0*/  LDG.E R16, desc[UR12][R8.64+0x44] ;  /* 0x0000440c08107981 */ /* 0x000f28000c1e1900 */
[----:B------:R-:W5:Y:S04]  /*09b0*/  LDG.E R18, desc[UR12][R8.64+0x64] ;  /* 0x0000640c08127981 */ /* 0x000f68000c1e1900 */
[----:B------:R-:W5:Y:S04]  /*09c0*/  LDG.E R17, desc[UR12][R10.64+0x4] ;  /* 0x0000040c0a117981 */ /* 0x000f68000c1e1900 */
[----:B------:R-:W5:Y:S04]  /*09d0*/  LDG.E R19, desc[UR12][R10.64+0x24] ;  /* 0x0000240c0a137981 */ /* 0x000f68000c1e1900 */
[----:B------:R-:W5:Y:S04]  /*09e0*/  LDG.E R21, desc[UR12][R10.64+0x44] ;  /* 0x0000440c0a157981 */ /* 0x000f68000c1e1900 */
[----:B------:R-:W5:Y:S01]  /*09f0*/  LDG.E R23, desc[UR12][R10.64+0x64] ;  /* 0x0000640c0a177981 */ /* 0x000f62000c1e1900 */
[--C-:B------:R-:W-:Y:S01]  /*0a00*/  IMAD R13, R0, 0x4, R1.reuse ;  /* 0x00000004000d7824 */ /* 0x100fe200078e0201 */
[----:B------:R-:W-:Y:S01]  /*0a10*/  PLOP3.LUT P0, PT, PT, PT, PT, 0x8, 0x80 ;  /* 0x000000000080781c */ /* 0x000fe20003f0e170 */
[----:B------:R-:W-:-:S02]  /*0a20*/  IMAD R20, R15, 0x4, R1 ;  /* 0x000000040f147824 */ /* 0x000fc400078e0201 */
[----:B------:R-:W-:Y:S01]  /*0a30*/  VIADD R0, R0, 0x8 ;  /* 0x0000000800007836 */ /* 0x000fe20000000000 */
[----:B--2---:R1:W-:Y:S04]  /*0a40*/  STL [R13], R12 ;  /* 0x0000000c0d007387 */ /* 0x0043e80000100800 */
[----:B---3--:R1:W-:Y:S04]  /*0a50*/  STL [R13+0x4], R14 ;  /* 0x0000040e0d007387 */ /* 0x0083e80000100800 */
[----:B----4-:R1:W-:Y:S04]  /*0a60*/  STL [R13+0x8], R16 ;  /* 0x000008100d007387 */ /* 0x0103e80000100800 */
[----:B-----5:R1:W-:Y:S04]  /*0a70*/  STL [R13+0xc], R18 ;  /* 0x00000c120d007387 */ /* 0x0203e80000100800 */
[----:B------:R1:W-:Y:S04]  /*0a80*/  STL [R20], R17 ;  /* 0x0000001114007387 */ /* 0x0003e80000100800 */
[----:B------:R1:W-:Y:S04]  /*0a90*/  STL [R20+0x4], R19 ;  /* 0x0000041314007387 */ /* 0x0003e80000100800 */
[----:B------:R1:W-:Y:S04]  /*0aa0*/  STL [R20+0x8], R21 ;  /* 0x0000081514007387 */ /* 0x0003e80000100800 */
[----:B------:R1:W-:Y:S02]  /*0ab0*/  STL [R20+0xc], R23 ;  /* 0x00000c1714007387 */ /* 0x0003e40000100800 */
.L_x_7:
[----:B------:R-:W-:-:S13]  /*0ac0*/  ISETP.LT.OR P0, PT, R0, R5, P0 ;  /* 0x000000050000720c */ /* 0x000fda0000701670 */
[----:B------:R-:W-:Y:S05]  /*0ad0*/  @!P0 BRA `(.L_x_2) ;  /* 0x00000000002c8947 */ /* 0x000fea0003800000 */
[----:B------:R-:W2:Y:S02]  /*0ae0*/  LDC.64 R8, c[0x0][0x3b8] ;  /* 0x0000ee00ff087b82 */ /* 0x000ea40000000a00 */
[----:B--2---:R-:W-:-:S05]  /*0af0*/  IMAD.WIDE R8, R0, 0x20, R8 ;  /* 0x0000002000087825 */ /* 0x004fca00078e0208 */
[----:B0-----:R-:W2:Y:S04]  /*0b00*/  LDG.E R5, desc[UR12][R8.64+0x4] ;  /* 0x0000040c08057981 */ /* 0x001ea8000c1e1900 */
[----:B------:R-:W3:Y:S04]  /*0b10*/  LDG.E R11, desc[UR12][R8.64+0x24] ;  /* 0x0000240c080b7981 */ /* 0x000ee8000c1e1900 */
[----:B-1----:R-:W4:Y:S04]  /*0b20*/  LDG.E R13, desc[UR12][R8.64+0x44] ;  /* 0x0000440c080d7981 */ /* 0x002f28000c1e1900 */
[----:B------:R-:W5:Y:S01]  /*0b30*/  LDG.E R15, desc[UR12][R8.64+0x64] ;  /* 0x0000640c080f7981 */ /* 0x000f62000c1e1900 */
[----:B------:R-:W-:-:S05]  /*0b40*/  IMAD R0, R0, 0x4, R1 ;  /* 0x0000000400007824 */ /* 0x000fca00078e0201 */
[----:B--2---:R2:W-:Y:S04]  /*0b50*/  STL [R0], R5 ;  /* 0x0000000500007387 */ /* 0x0045e80000100800 */
[----:B---3--:R2:W-:Y:S04]  /*0b60*/  STL [R0+0x4], R11 ;  /* 0x0000040b00007387 */ /* 0x0085e80000100800 */
[----:B----4-:R2:W-:Y:S04]  /*0b70*/  STL [R0+0x8], R13 ;  /* 0x0000080d00007387 */ /* 0x0105e80000100800 */
[----:B-----5:R2:W-:Y:S02]  /*0b80*/  STL [R0+0xc], R15 ;  /* 0x00000c0f00007387 */ /* 0x0205e40000100800 */
.L_x_2:
[----:B------:R-:W3:Y:S01]  /*0b90*/  LDCU UR8, c[0x0][0x3a0] ;  /* 0x00007400ff0877ac */ /* 0x000ee20008000800 */
[----:B------:R-:W-:Y:S01]  /*0ba0*/  IMAD.U32 R9, RZ, RZ, UR4 ;  /* 0x00000004ff097e24 */ /* 0x000fe2000f8e00ff */
[----:B--2---:R-:W-:Y:S01]  /*0bb0*/  IADD3 R5, P0, PT, R3, UR4, RZ ;  /* 0x0000000403057c10 */ /* 0x004fe2000ff1e0ff */
[----:B------:R-:W1:Y:S03]  /*0bc0*/  LDCU.64 UR6, c[0x0][0x398] ;  /* 0x00007300ff0677ac */ /* 0x000e660008000a00 */
[----:B------:R-:W-:Y:S01]  /*0bd0*/  LEA.HI.X.SX32 R0, R9, R4, 0x1, P0 ;  /* 0x0000000409007211 */ /* 0x000fe200000f0eff */
[----:B---3--:R-:W-:Y:S01]  /*0be0*/  UISETP.GE.AND UP0, UPT, UR8, 0x1, UPT ;  /* 0x000000010800788c */ /* 0x008fe2000bf06270 */
[----:B-1----:R-:W-:-:S04]  /*0bf0*/  LEA R8, P0, R5, UR6, 0x6 ;  /* 0x0000000605087c11 */ /* 0x002fc8000f8030ff */
[----:B------:R-:W-:Y:S02]  /*0c00*/  LEA.HI.X R5, R5, UR7, R0, 0x6, P0 ;  /* 0x0000000705057c11 */ /* 0x000fe400080f3400 */
[----:B------:R-:W-:Y:S02]  /*0c10*/  IADD3 R8, P0, PT, R8, UR5, RZ ;  /* 0x0000000508087c10 */ /* 0x000fe4000ff1e0ff */
[----:B------:R-:W-:-:S04]  /*0c20*/  MOV R0, UR5 ;  /* 0x0000000500007c02 */ /* 0x000fc80008000f00 */
[----:B------:R-:W-:Y:S01]  /*0c30*/  LEA.HI.X.SX32 R5, R0, R5, 0x1, P0 ;  /* 0x0000000500057211 */ /* 0x000fe200000f0eff */
[----:B------:R-:W-:Y:S06]  /*0c40*/  BRA.U !UP0, `(.L_x_8) ;  /* 0x0000005508ac7547 */ /* 0x000fec000b800000 */
[----:B------:R-:W-:Y:S01]  /*0c50*/  LOP3.LUT R5, R5, 0xffff, RZ, 0xc0, !PT ;  /* 0x0000ffff05057812 */ /* 0x000fe200078ec0ff */
[----:B------:R-:W-:Y:S01]  /*0c60*/  UMOV UR6, URZ ;  /* 0x000000ff00067c82 */ /* 0x000fe20008000000 */
[----:B------:R-:W-:Y:S02]  /*0c70*/  LOP3.LUT R8, R8, 0xdeece66d, RZ, 0x3c, !PT ;  /* 0xdeece66d08087812 */ /* 0x000fe400078e3cff */
[----:B------:R-:W-:-:S07]  /*0c80*/  LOP3.LUT R5, R5, 0x5, RZ, 0x3c, !PT ;  /* 0x0000000505057812 */ /* 0x000fce00078e3cff */
.L_x_159:
[----:B-1----:R-:W1:Y:S01]  /*0c90*/  LDCU.64 UR8, c[0x0][0x3a8] ;  /* 0x00007500ff0877ac */ /* 0x002e620008000a00 */
[----:B------:R-:W2:Y:S01]  /*0ca0*/  LDCU UR7, c[0x0][0x3a0] ;  /* 0x00007400ff0777ac */ /* 0x000ea20008000800 */
[----:B-1----:R-:W-:-:S06]  /*0cb0*/  UIMAD.WIDE UR8, UR6, 0x18, UR8 ;  /* 0x00000018060878a5 */ /* 0x002fcc000f8e0208 */
[----:B------:R-:W-:Y:S02]  /*0cc0*/  IMAD.U32 R12, RZ, RZ, UR8 ;  /* 0x00000008ff0c7e24 */ /* 0x000fe4000f8e00ff */
[----:B------:R-:W-:-:S05]  /*0cd0*/  IMAD.U32 R13, RZ, RZ, UR9 ;  /* 0x00000009ff0d7e24 */ /* 0x000fca000f8e00ff */
[----:B0-----:R-:W3:Y:S04]  /*0ce0*/  LDG.E R9, desc[UR12][R12.64+0x8] ;  /* 0x0000080c0c097981 */ /* 0x001ee8000c1e1900 */
[----:B------:R-:W4:Y:S04]  /*0cf0*/  LDG.E.64 R10, desc[UR12][R12.64] ;  /* 0x0000000c0c0a7981 */ /* 0x000f28000c1e1b00 */
[----:B-----5:R0:W5:Y:S01]  /*0d00*/  LDG.E.64 R30, desc[UR12][R12.64+0x10] ;  /* 0x0000100c0c1e7981 */ /* 0x020162000c1e1b00 */
[----:B------:R-:W-:-:S04]  /*0d10*/  UIADD3 UR6, UPT, UPT, UR6, 0x1, URZ ;  /* 0x0000000106067890 */ /* 0x000fc8000fffe0ff */
[----:B--2---:R-:W-:Y:S01]  /*0d20*/  UISETP.GE.AND UP0, UPT, UR6, UR7, UPT ;  /* 0x000000070600728c */ /* 0x004fe2000bf06270 */
[----:B---3--:R-:W-:Y:S02]  /*0d30*/  ISETP.GE.AND P0, PT, R9, 0x1, PT ;  /* 0x000000010900780c */ /* 0x008fe40003f06270 */
[----:B----4-:R-:W-:Y:S02]  /*0d40*/  R2UR UR8, R11 ;  /* 0x000000000b0872ca */ /* 0x010fe400000e0000 */
[----:B------:R-:W-:Y:S01]  /*0d50*/  R2UR UR14, R10 ;  /* 0x000000000a0e72ca */ /* 0x000fe200000e0000 */
[----:B------:R-:W-:-:S08]  /*0d60*/  IMAD.MOV.U32 R10, RZ, RZ, 0x1 ;  /* 0x00000001ff0a7424 */ /* 0x000fd000078e00ff */
[----:B0-----:R-:W-:Y:S06]  /*0d70*/  @!P0 BRA `(.L_x_9) ;  /* 0x0000000400dc8947 */ /* 0x001fec0003800000 */
[----:B-----5:R0:W5:Y:S01]  /*0d80*/  LD.E R0, desc[UR12][R30.64] ;  /* 0x0000000c1e007980 */ /* 0x020162000c101900 */
[----:B------:R-:W-:Y:S01]  /*0d90*/  LOP3.LUT P0, R13, R9, 0x3, RZ, 0xc0, !PT ;  /* 0x00000003090d7812 */ /* 0x000fe2000780c0ff */
[----:B------:R-:W-:Y:S01]  /*0da0*/  IMAD.MOV.U32 R18, RZ, RZ, 0x1 ;  /* 0x00000001ff127424 */ /* 0x000fe200078e00ff */
[----:B------:R-:W-:Y:S01]  /*0db0*/  PRMT R10, RZ, 0x7610, R10 ;  /* 0x00007610ff0a7816 */ /* 0x000fe2000000000a */
[----:B------:R-:W-:-:S10]  /*0dc0*/  IMAD.MOV.U32 R19, RZ, RZ, RZ ;  /* 0x000000ffff137224 */ /* 0x000fd400078e00ff */
[----:B0-----:R-:W-:Y:S05]  /*0dd0*/  @!P0 BRA `(.L_x_10) ;  /* 0x00000000004c8947 */ /* 0x001fea0003800000 */
[----:B------:R-:W-:Y:S01]  /*0de0*/  ISETP.NE.AND P0, PT, R13, 0x1, PT ;  /* 0x000000010d00780c */ /* 0x000fe20003f05270 */
[----:B------:R-:W-:Y:S02]  /*0df0*/  IMAD.MOV.U32 R12, RZ, RZ, 0x1 ;  /* 0x00000001ff0c7424 */ /* 0x000fe400078e00ff */
[----:B------:R-:W-:Y:S02]  /*0e00*/  IMAD.MOV.U32 R19, RZ, RZ, RZ ;  /* 0x000000ffff137224 */ /* 0x000fe400078e00ff */
[----:B-----5:R-:W-:-:S08]  /*0e10*/  IMAD.MOV.U32 R11, RZ, RZ, R0 ;  /* 0x000000ffff0b7224 */ /* 0x020fd000078e0000 */
[----:B------:R-:W-:Y:S05]  /*0e20*/  @!P0 BRA `(.L_x_11) ;  /* 0x0000000000248947 */ /* 0x000fea0003800000 */
[----:B------:R-:W-:Y:S01]  /*0e30*/  ISETP.NE.AND P0, PT, R13, 0x2, PT ;  /* 0x000000020d00780c */ /* 0x000fe20003f05270 */
[----:B------:R-:W-:Y:S02]  /*0e40*/  IMAD.MOV.U32 R13, RZ, RZ, R0 ;  /* 0x000000ffff0d7224 */ /* 0x000fe400078e0000 */
[----:B------:R-:W-:-:S10]  /*0e50*/  IMAD.MOV.U32 R19, RZ, RZ, 0x1 ;  /* 0x00000001ff137424 */ /* 0x000fd400078e00ff */
[----:B------:R-:W-:Y:S01]  /*0e60*/  @P0 IMAD.MOV.U32 R19, RZ, RZ, 0x2 ;  /* 0x00000002ff130424 */ /* 0x000fe200078e00ff */
[----:B------:R-:W2:Y:S03]  /*0e70*/  @P0 LD.E R13, desc[UR12][R30.64+0x40] ;  /* 0x0000400c1e0d0980 */ /* 0x000ea6000c101900 */
[----:B------:R-:W-:-:S06]  /*0e80*/  IMAD.WIDE.U32 R10, R19, 0x40, R30 ;  /* 0x00000040130a7825 */ /* 0x000fcc00078e001e */
[----:B------:R0:W5:Y:S01]  /*0e90*/  LD.E R11, desc[UR12][R10.64] ;  /* 0x0000000c0a0b7980 */ /* 0x000162000c101900 */
[----:B--2---:R-:W-:-:S04]  /*0ea0*/  ISETP.NE.AND P0, PT, R13, R0, PT ;  /* 0x000000000d00720c */ /* 0x004fc80003f05270 */
[----:B0-----:R-:W-:-:S09]  /*0eb0*/  SEL R12, RZ, 0x1, P0 ;  /* 0x00000001ff0c7807 */ /* 0x001fd20000000000 */
.L_x_11:
[----:B-----5:R-:W-:Y:S01]  /*0ec0*/  ISETP.NE.AND P0, PT, R11, R0, PT ;  /* 0x000000000b00720c */ /* 0x020fe20003f05270 */
[----:B------:R-:W-:-:S03]  /*0ed0*/  VIADD R19, R19, 0x1 ;  /* 0x0000000113137836 */ /* 0x000fc60000000000 */
[----:B------:R-:W-:-:S04]  /*0ee0*/  SEL R12, R12, RZ, !P0 ;  /* 0x000000ff0c0c7207 */ /* 0x000fc80004000000 */
[C---:B------:R-:W-:Y:S02]  /*0ef0*/  PRMT R18, R12.reuse, 0x7610, R18 ;  /* 0x000076100c127816 */ /* 0x040fe40000000012 */
[----:B------:R-:W-:-:S07]  /*0f00*/  PRMT R10, R12, 0x7610, R10 ;  /* 0x000076100c0a7816 */ /* 0x000fce000000000a */
.L_x_10:
[----:B------:R-:W-:-:S13]  /*0f10*/  ISETP.GE.U32.AND P0, PT, R9, 0x4, PT ;  /* 0x000000040900780c */ /* 0x000fda0003f06070 */
[----:B------:R-:W-:Y:S05]  /*0f20*/  @!P0 BRA `(.L_x_9) ;  /* 0x0000000400708947 */ /* 0x000fea0003800000 */
[----:B------:R-:W-:Y:S01]  /*0f30*/  IMAD.IADD R11, R9, 0x1, -R19 ;  /* 0x00000001090b7824 */ /* 0x000fe200078e0a13 */
[----:B------:R-:W-:-:S04]  /*0f40*/  PLOP3.LUT P0, PT, PT, PT, PT, 0x80, 0x8 ;  /* 0x000000000008781c */ /* 0x000fc80003f0f070 */
[----:B------:R-:W-:-:S13]  /*0f50*/  ISETP.GT.AND P1, PT, R11, 0xc, PT ;  /* 0x0000000c0b00780c */ /* 0x000fda0003f24270 */
[----:B------:R-:W-:Y:S05]  /*0f60*/  @!P1 BRA `(.L_x_12) ;  /* 0x0000000000c49947 */ /* 0x000fea0003800000 */
[----:B------:R-:W-:Y:S01]  /*0f70*/  PLOP3.LUT P0, PT, PT, PT, PT, 0x8, 0x80 ;  /* 0x000000000080781c */ /* 0x000fe20003f0e170 */
[----:B------:R-:W-:-:S12]  /*0f80*/  VIADD R20, R9, 0xfffffff4 ;  /* 0xfffffff409147836 */ /* 0x000fd80000000000 */
.L_x_13:
[C---:B------:R-:W-:Y:S01]  /*0f90*/  VIADD R15, R19.reuse, 0x4 ;  /* 0x00000004130f7836 */ /* 0x040fe20000000000 */
[C---:B------:R-:W-:Y:S01]  /*0fa0*/  IADD3 R13, PT, PT, R19.reuse, 0x8, RZ ;  /* 0x00000008130d7810 */ /* 0x040fe20007ffe0ff */
[----:B------:R-:W-:-:S04]  /*0fb0*/  IMAD.WIDE R16, R19, 0x40, R30 ;  /* 0x0000004013107825 */ /* 0x000fc800078e021e */
[--C-:B------:R-:W-:Y:S01]  /*0fc0*/  IMAD.WIDE R14, R15, 0x40, R30.reuse ;  /* 0x000000400f0e7825 */ /* 0x100fe200078e021e */
[----:B------:R-:W2:Y:S03]  /*0fd0*/  LD.E R23, desc[UR12][R16.64+0x40] ;  /* 0x0000400c10177980 */ /* 0x000ea6000c101900 */
[--C-:B------:R-:W-:Y:S01]  /*0fe0*/  IMAD.WIDE R12, R13, 0x40, R30.reuse ;  /* 0x000000400d0c7825 */ /* 0x100fe200078e021e */
[----:B------:R-:W3:Y:S03]  /*0ff0*/  LD.E R33, desc[UR12][R14.64+0x40] ;  /* 0x0000400c0e217980 */ /* 0x000ee6000c101900 */
[----:B------:R-:W-:Y:S01]  /*1000*/  VIADD R11, R19, 0xc ;  /* 0x0000000c130b7836 */ /* 0x000fe20000000000 */
[----:B------:R-:W4:Y:S04]  /*1010*/  LD.E R21, desc[UR12][R16.64] ;  /* 0x0000000c10157980 */ /* 0x000f28000c101900 */
[----:B------:R-:W4:Y:S04]  /*1020*/  LD.E R29, desc[UR12][R14.64] ;  /* 0x0000000c0e1d7980 */ /* 0x000f28000c101900 */
[----:B------:R-:W4:Y:S04]  /*1030*/  LD.E R41, desc[UR12][R12.64+0x40] ;  /* 0x0000400c0c297980 */ /* 0x000f28000c101900 */
[----:B------:R-:W4:Y:S01]  /*1040*/  LD.E R25, desc[UR12][R16.64+0x80] ;  /* 0x0000800c10197980 */ /* 0x000f22000c101900 */
[----:B------:R-:W-:-:S03]  /*1050*/  IMAD.WIDE R10, R11, 0x40, R30 ;  /* 0x000000400b0a7825 */ /* 0x000fc600078e021e */
[----:B------:R-:W4:Y:S04]  /*1060*/  LD.E R35, desc[UR12][R14.64+0x80] ;  /* 0x0000800c0e237980 */ /* 0x000f28000c101900 */
        /* <DEDUP_REMOVED lines=8> */
[----:B------:R-:W4:Y:S01]  /*10f0*/  LD.E R53, desc[UR12][R10.64+0xc0] ;  /* 0x0000c00c0a357980 */ /* 0x000f22000c101900 */
[----:B------:R-:W-:Y:S01]  /*1100*/  VIADD R19, R19, 0x10 ;  /* 0x0000001013137836 */ /* 0x000fe20000000000 */
[----:B--2--5:R-:W-:-:S02]  /*1110*/  ISETP.NE.AND P3, PT, R23, R0, PT ;  /* 0x000000001700720c */ /* 0x024fc40003f65270 */
[-C--:B---3--:R-:W-:Y:S02]  /*1120*/  ISETP.NE.AND P4, PT, R33, R0.reuse, PT ;  /* 0x000000002100720c */ /* 0x088fe40003f85270 */
[-C--:B----4-:R-:W-:Y:S02]  /*1130*/  ISETP.EQ.AND P3, PT, R21, R0.reuse, !P3 ;  /* 0x000000001500720c */ /* 0x090fe40005f62270 */
[-C--:B------:R-:W-:Y:S02]  /*1140*/  ISETP.EQ.AND P4, PT, R29, R0.reuse, !P4 ;  /* 0x000000001d00720c */ /* 0x080fe40006782270 */
[-C--:B------:R-:W-:Y:S02]  /*1150*/  ISETP.NE.AND P1, PT, R41, R0.reuse, PT ;  /* 0x000000002900720c */ /* 0x080fe40003f25270 */
[-C--:B------:R-:W-:Y:S02]  /*1160*/  ISETP.EQ.AND P3, PT, R25, R0.reuse, P3 ;  /* 0x000000001900720c */ /* 0x080fe40001f62270 */
[----:B------:R-:W-:-:S02]  /*1170*/  ISETP.EQ.AND P4, PT, R35, R0, P4 ;  /* 0x000000002300720c */ /* 0x000fc40002782270 */
[-C--:B------:R-:W-:Y:S02]  /*1180*/  ISETP.EQ.AND P1, PT, R39, R0.reuse, !P1 ;  /* 0x000000002700720c */ /* 0x080fe40004f22270 */
[-C--:B------:R-:W-:Y:S02]  /*1190*/  ISETP.EQ.AND P3, PT, R27, R0.reuse, P3 ;  /* 0x000000001b00720c */ /* 0x080fe40001f62270 */
[-C--:B------:R-:W-:Y:S02]  /*11a0*/  ISETP.EQ.AND P4, PT, R37, R0.reuse, P4 ;  /* 0x000000002500720c */ /* 0x080fe40002782270 */
[----:B------:R-:W-:Y:S02]  /*11b0*/  SEL R18, R18, RZ, P3 ;  /* 0x000000ff12127207 */ /* 0x000fe40001800000 */
[----:B------:R-:W-:Y:S02]  /*11c0*/  ISETP.EQ.AND P1, PT, R43, R0, P1 ;  /* 0x000000002b00720c */ /* 0x000fe40000f22270 */
[----:B------:R-:W-:-:S02]  /*11d0*/  SEL R18, R18, RZ, P4 ;  /* 0x000000ff12127207 */ /* 0x000fc40002000000 */
[-C--:B------:R-:W-:Y:S02]  /*11e0*/  ISETP.NE.AND P2, PT, R49, R0.reuse, PT ;  /* 0x000000003100720c */ /* 0x080fe40003f45270 */
[-C--:B------:R-:W-:Y:S02]  /*11f0*/  ISETP.EQ.AND P1, PT, R45, R0.reuse, P1 ;  /* 0x000000002d00720c */ /* 0x080fe40000f22270 */
[----:B------:R-:W-:Y:S02]  /*1200*/  ISETP.EQ.AND P2, PT, R47, R0, !P2 ;  /* 0x000000002f00720c */ /* 0x000fe40005742270 */
[----:B------:R-:W-:Y:S02]  /*1210*/  SEL R18, R18, RZ, P1 ;  /* 0x000000ff12127207 */ /* 0x000fe40000800000 */
[----:B------:R-:W-:Y:S02]  /*1220*/  ISETP.GE.AND P1, PT, R19, R20, PT ;  /* 0x000000141300720c */ /* 0x000fe40003f26270 */
[----:B------:R-:W-:-:S04]  /*1230*/  ISETP.EQ.AND P2, PT, R51, R0, P2 ;  /* 0x000000003300720c */ /* 0x000fc80001742270 */
[----:B------:R-:W-:-:S04]  /*1240*/  ISETP.EQ.AND P2, PT, R53, R0, P2 ;  /* 0x000000003500720c */ /* 0x000fc80001742270 */
[----:B------:R-:W-:-:S04]  /*1250*/  SEL R10, R18, RZ, P2 ;  /* 0x000000ff120a7207 */ /* 0x000fc80001000000 */
[----:B------:R-:W-:Y:S01]  /*1260*/  PRMT R18, R10, 0x7610, R18 ;  /* 0x000076100a127816 */ /* 0x000fe20000000012 */
[----:B------:R-:W-:Y:S06]  /*1270*/  @!P1 BRA `(.L_x_13) ;  /* 0xfffffffc00449947 */ /* 0x000fec000383ffff */
.L_x_12:
[----:B------:R-:W-:-:S05]  /*1280*/  IMAD.IADD R11, R9, 0x1, -R19 ;  /* 0x00000001090b7824 */ /* 0x000fca00078e0a13 */
[----:B------:R-:W-:-:S13]  /*1290*/  ISETP.GT.AND P1, PT, R11, 0x4, PT ;  /* 0x000000040b00780c */ /* 0x000fda0003f24270 */
[----:B------:R-:W-:Y:S05]  /*12a0*/  @!P1 BRA `(.L_x_14) ;  /* 0x0000000000609947 */ /* 0x000fea0003800000 */
[C---:B------:R-:W-:Y:S02]  /*12b0*/  VIADD R13, R19.reuse, 0x4 ;  /* 0x00000004130d7836 */ /* 0x040fe40000000000 */
[----:B------:R-:W-:-:S04]  /*12c0*/  IMAD.WIDE R10, R19, 0x40, R30 ;  /* 0x00000040130a7825 */ /* 0x000fc800078e021e */
[----:B------:R-:W-:Y:S01]  /*12d0*/  IMAD.WIDE R12, R13, 0x40, R30 ;  /* 0x000000400d0c7825 */ /* 0x000fe200078e021e */
[----:B------:R-:W2:Y:S04]  /*12e0*/  LD.E R17, desc[UR12][R10.64+0x40] ;  /* 0x0000400c0a117980 */ /* 0x000ea8000c101900 */
[----:B------:R-:W3:Y:S04]  /*12f0*/  LD.E R27, desc[UR12][R12.64+0x40] ;  /* 0x0000400c0c1b7980 */ /* 0x000ee8000c101900 */
        /* <DEDUP_REMOVED lines=11> */
[-C--:B------:R-:W-:Y:S02]  /*13b0*/  ISETP.EQ.AND P0, PT, R21, R0.reuse, P0 ;  /* 0x000000001500720c */ /* 0x080fe40000702270 */
[-C--:B------:R-:W-:Y:S02]  /*13c0*/  ISETP.EQ.AND P1, PT, R29, R0.reuse, P1 ;  /* 0x000000001d00720c */ /* 0x080fe40000f22270 */
[----:B------:R-:W-:-:S02]  /*13d0*/  ISETP.EQ.AND P0, PT, R23, R0, P0 ;  /* 0x000000001700720c */ /* 0x000fc40000702270 */
[----:B------:R-:W-:Y:S02]  /*13e0*/  ISETP.EQ.AND P1, PT, R33, R0, P1 ;  /* 0x000000002100720c */ /* 0x000fe40000f22270 */
[----:B------:R-:W-:Y:S02]  /*13f0*/  SEL R18, R18, RZ, P0 ;  /* 0x000000ff12127207 */ /* 0x000fe40000000000 */
[----:B------:R-:W-:Y:S02]  /*1400*/  PLOP3.LUT P0, PT, PT, PT, PT, 0x8, 0x80 ;  /* 0x000000000080781c */ /* 0x000fe40003f0e170 */
[----:B------:R-:W-:-:S04]  /*1410*/  SEL R10, R18, RZ, P1 ;  /* 0x000000ff120a7207 */ /* 0x000fc80000800000 */
[----:B------:R-:W-:-:S07]  /*1420*/  PRMT R18, R10, 0x7610, R18 ;  /* 0x000076100a127816 */ /* 0x000fce0000000012 */
.L_x_14:
[----:B------:R-:W-:-:S13]  /*1430*/  ISETP.LT.OR P0, PT, R19, R9, P0 ;  /* 0x000000091300720c */ /* 0x000fda0000701670 */
[----:B------:R-:W-:Y:S05]  /*1440*/  @!P0 BRA `(.L_x_9) ;  /* 0x0000000000288947 */ /* 0x000fea0003800000 */
[----:B------:R-:W-:-:S05]  /*1450*/  IMAD.WIDE R12, R19, 0x40, R30 ;  /* 0x00000040130c7825 */ /* 0x000fca00078e021e */
[----:B------:R-:W2:Y:S04]  /*1460*/  LD.E R15, desc[UR12][R12.64+0x40] ;  /* 0x0000400c0c0f7980 */ /* 0x000ea8000c101900 */
[----:B------:R-:W3:Y:S04]  /*1470*/  LD.E R11, desc[UR12][R12.64] ;  /* 0x0000000c0c0b7980 */ /* 0x000ee8000c101900 */
[----:B------:R-:W4:Y:S04]  /*1480*/  LD.E R17, desc[UR12][R12.64+0x80] ;  /* 0x0000800c0c117980 */ /* 0x000f28000c101900 */
[----:B------:R-:W4:Y:S01]  /*1490*/  LD.E R19, desc[UR12][R12.64+0xc0] ;  /* 0x0000c00c0c137980 */ /* 0x000f22000c101900 */
[----:B--2--5:R-:W-:-:S04]  /*14a0*/  ISETP.NE.AND P0, PT, R15, R0, PT ;  /* 0x000000000f00720c */ /* 0x024fc80003f05270 */
[----:B---3--:R-:W-:-:S04]  /*14b0*/  ISETP.EQ.AND P0, PT, R11, R0, !P0 ;  /* 0x000000000b00720c */ /* 0x008fc80004702270 */
[----:B----4-:R-:W-:-:S04]  /*14c0*/  ISETP.EQ.AND P0, PT, R17, R0, P0 ;  /* 0x000000001100720c */ /* 0x010fc80000702270 */
[----:B------:R-:W-:-:S04]  /*14d0*/  ISETP.EQ.AND P0, PT, R19, R0, P0 ;  /* 0x000000001300720c */ /* 0x000fc80000702270 */
[----:B------:R-:W-:-:S09]  /*14e0*/  SEL R10, R18, RZ, P0 ;  /* 0x000000ff120a7207 */ /* 0x000fd20000000000 */
.L_x_9:
[----:B------:R-:W-:Y:S01]  /*14f0*/  UISETP.NE.AND UP1, UPT, UR8, UR14, UPT ;  /* 0x0000000e0800728c */ /* 0x000fe2000bf25270 */
[----:B------:R-:W-:Y:S01]  /*1500*/  IMAD.MOV.U32 R11, RZ, RZ, RZ ;  /* 0x000000ffff0b7224 */ /* 0x000fe200078e00ff */
[----:B------:R-:W-:-:S07]  /*1510*/  UMOV UR7, URZ ;  /* 0x000000ff00077c82 */ /* 0x000fce0008000000 */
[----:B------:R-:W-:Y:S05]  /*1520*/  BRA.U !UP1, `(.L_x_15) ;  /* 0x0000000509007547 */ /* 0x000fea000b800000 */
[----:B------:R-:W-:-:S04]  /*1530*/  UIADD3 UR8, UPT, UPT, -UR14, UR8, URZ ;  /* 0x000000080e087290 */ /* 0x000fc8000fffe1ff */
[----:B------:R-:W-:-:S04]  /*1540*/  UIADD3 UR15, UPT, UPT, UR8, 0x1, URZ ;  /* 0x00000001080f7890 */ /* 0x000fc8000fffe0ff */
[----:B------:R-:W-:Y:S02]  /*1550*/  ULOP3.LUT UR9, UR15, UR8, URZ, 0x30, !UPT ;  /* 0x000000080f097292 */ /* 0x000fe4000f8e30ff */
[----:B------:R-:W-:Y:S02]  /*1560*/  USHF.R.S32.HI UR16, URZ, 0x1f, UR15 ;  /* 0x0000001fff107899 */ /* 0x000fe4000801140f */
[----:B------:R-:W-:-:S09]  /*1570*/  UISETP.NE.AND UP1, UPT, UR9, UR15, UPT ;  /* 0x0000000f0900728c */ /* 0x000fd2000bf25270 */
[----:B------:R-:W-:Y:S05]  /*1580*/  BRA.U !UP1, `(.L_x_16) ;  /* 0x0000000109b07547 */ /* 0x000fea000b800000 */
[----:B------:R-:W-:Y:S01]  /*1590*/  BSSY.RECONVERGENT B0, `(.L_x_17) ;  /* 0x000002a000007945 */ /* 0x000fe20003800200 */
[----:B------:R-:W-:-:S12]  /*15a0*/  USHF.R.S32.HI UR9, URZ, 0x1f, UR8 ;  /* 0x0000001fff097899 */ /* 0x000fd80008011408 */
.L_x_20:
[----:B------:R-:W-:Y:S01]  /*15b0*/  IMAD R5, R5, -0x21131993, RZ ;  /* 0xdeece66d05057824 */ /* 0x000fe200078e02ff */
[----:B------:R-:W-:Y:S01]  /*15c0*/  UISETP.NE.U32.AND UP1, UPT, UR16, URZ, UPT ;  /* 0x000000ff1000728c */ /* 0x000fe2000bf25070 */
[----:B------:R-:W-:Y:S02]  /*15d0*/  IMAD.MOV.U32 R12, RZ, RZ, 0xb ;  /* 0x0000000bff0c7424 */ /* 0x000fe400078e00ff */
[----:B------:R-:W-:Y:S02]  /*15e0*/  IMAD.MOV.U32 R13, RZ, RZ, 0x0 ;  /* 0x00000000ff0d7424 */ /* 0x000fe400078e00ff */
[C---:B------:R-:W-:Y:S02]  /*15f0*/  IMAD R5, R8.reuse, 0x5, R5 ;  /* 0x0000000508057824 */ /* 0x040fe400078e0205 */
[----:B------:R-:W-:-:S04]  /*1600*/  IMAD.WIDE.U32 R12, R8, -0x21131993, R12 ;  /* 0xdeece66d080c7825 */ /* 0x000fc800078e000c */
[----:B------:R-:W-:Y:S02]  /*1610*/  IMAD.IADD R5, R13, 0x1, R5 ;  /* 0x000000010d057824 */ /* 0x000fe400078e0205 */
[----:B------:R-:W-:-:S03]  /*1620*/  IMAD.MOV.U32 R8, RZ, RZ, R12 ;  /* 0x000000ffff087224 */ /* 0x000fc600078e000c */
[----:B------:R-:W-:Y:S02]  /*1630*/  SHF.R.U64 R44, R12, 0x11, R5 ;  /* 0x000000110c2c7819 */ /* 0x000fe40000001205 */
[----:B------:R-:W-:Y:S02]  /*1640*/  LOP3.LUT R5, R5, 0xffff, RZ, 0xc0, !PT ;  /* 0x0000ffff05057812 */ /* 0x000fe400078ec0ff */
[----:B------:R-:W-:Y:S01]  /*1650*/  LOP3.LUT R44, R44, 0x7fffffff, RZ, 0xc0, !PT ;  /* 0x7fffffff2c2c7812 */ /* 0x000fe200078ec0ff */
[----:B------:R-:W-:Y:S06]  /*1660*/  BRA.U !UP1, `(.L_x_18) ;  /* 0x0000000109187547 */ /* 0x000fec000b800000 */
[----:B------:R-:W-:Y:S01]  /*1670*/  IMAD.U32 R38, RZ, RZ, UR15 ;  /* 0x0000000fff267e24 */ /* 0x000fe2000f8e00ff */
[----:B------:R-:W-:Y:S01]  /*1680*/  MOV R12, 0x16b0 ;  /* 0x000016b0000c7802 */ /* 0x000fe20000000f00 */
[----:B------:R-:W-:-:S07]  /*1690*/  IMAD.U32 R36, RZ, RZ, UR16 ;  /* 0x00000010ff247e24 */ /* 0x000fce000f8e00ff */
[----:B-----5:R-:W-:Y:S05]  /*16a0*/  CALL.REL.NOINC `($__internal_1_$__cuda_sm20_rem_s64) ;  /* 0x0000005800907944 */ /* 0x020fea0003c00000 */
[----:B------:R-:W-:Y:S01]  /*16b0*/  IMAD.MOV.U32 R11, RZ, RZ, R35 ;  /* 0x000000ffff0b7224 */ /* 0x000fe200078e0023 */
[----:B------:R-:W-:Y:S06]  /*16c0*/  BRA `(.L_x_19) ;  /* 0x0000000000447947 */ /* 0x000fec0003800000 */
.L_x_18:
[----:B-----5:R-:W0:Y:S01]  /*16d0*/  I2F.U32.RP R0, UR15 ;  /* 0x0000000f00007d06 */ /* 0x020e220008209000 */
[----:B------:R-:W-:Y:S01]  /*16e0*/  IMAD R11, RZ, RZ, -UR15 ;  /* 0x8000000fff0b7e24 */ /* 0x000fe2000f8e02ff */
[----:B------:R-:W-:-:S06]  /*16f0*/  ISETP.NE.U32.AND P1, PT, RZ, UR15, PT ;  /* 0x0000000fff007c0c */ /* 0x000fcc000bf25070 */
[----:B0-----:R-:W0:Y:S02]  /*1700*/  MUFU.RCP R0, R0 ;  /* 0x0000000000007308 */ /* 0x001e240000001000 */
[----:B0-----:R-:W-:-:S06]  /*1710*/  VIADD R12, R0, 0xffffffe ;  /* 0x0ffffffe000c7836 */ /* 0x001fcc0000000000 */
[----:B------:R0:W1:Y:S02]  /*1720*/  F2I.FTZ.U32.TRUNC.NTZ R13, R12 ;  /* 0x0000000c000d7305 */ /* 0x000064000021f000 */
[----:B0-----:R-:W-:Y:S02]  /*1730*/  HFMA2 R12, -RZ, RZ, 0, 0 ;  /* 0x00000000ff0c7431 */ /* 0x001fe400000001ff */
[----:B-1----:R-:W-:-:S04]  /*1740*/  IMAD R11, R11, R13, RZ ;  /* 0x0000000d0b0b7224 */ /* 0x002fc800078e02ff */
[----:B------:R-:W-:-:S06]  /*1750*/  IMAD.HI.U32 R13, R13, R11, R12 ;  /* 0x0000000b0d0d7227 */ /* 0x000fcc00078e000c */
[----:B------:R-:W-:-:S04]  /*1760*/  IMAD.HI.U32 R13, R13, R44, RZ ;  /* 0x0000002c0d0d7227 */ /* 0x000fc800078e00ff */
[----:B------:R-:W-:-:S04]  /*1770*/  IMAD.MOV R13, RZ, RZ, -R13 ;  /* 0x000000ffff0d7224 */ /* 0x000fc800078e0a0d */
[----:B------:R-:W-:-:S05]  /*1780*/  IMAD R11, R13, UR15, R44 ;  /* 0x0000000f0d0b7c24 */ /* 0x000fca000f8e022c */
[----:B------:R-:W-:-:S13]  /*1790*/  ISETP.GE.U32.AND P0, PT, R11, UR15, PT ;  /* 0x0000000f0b007c0c */ /* 0x000fda000bf06070 */
[----:B------:R-:W-:-:S05]  /*17a0*/  @P0 VIADD R11, R11, -UR15 ;  /* 0x8000000f0b0b0c36 */ /* 0x000fca0008000000 */
[----:B------:R-:W-:-:S13]  /*17b0*/  ISETP.GE.U32.AND P0, PT, R11, UR15, PT ;  /* 0x0000000f0b007c0c */ /* 0x000fda000bf06070 */
[----:B------:R-:W-:Y:S01]  /*17c0*/  @P0 VIADD R11, R11, -UR15 ;  /* 0x8000000f0b0b0c36 */ /* 0x000fe20008000000 */
[----:B------:R-:W-:-:S07]  /*17d0*/  @!P1 LOP3.LUT R11, RZ, UR15, RZ, 0x33, !PT ;  /* 0x0000000fff0b9c12 */ /* 0x000fce000f8e33ff */
.L_x_19:
[--C-:B------:R-:W-:Y:S02]  /*17e0*/  IADD3 RZ, P0, P1, R44, UR8, -R11.reuse ;  /* 0x000000082cff7c10 */ /* 0x100fe4000f91e80b */
[----:B------:R-:W-:-:S04]  /*17f0*/  SHF.R.S32.HI R0, RZ, 0x1f, R11 ;  /* 0x0000001fff007819 */ /* 0x000fc8000001140b */
[----:B------:R-:W-:-:S04]  /*1800*/  IADD3.X R0, PT, PT, RZ, UR9, ~R0, P0, P1 ;  /* 0x00000009ff007c10 */ /* 0x000fc800087e2c00 */
[----:B------:R-:W-:-:S13]  /*1810*/  ISETP.GE.AND P0, PT, R0, RZ, PT ;  /* 0x000000ff0000720c */ /* 0x000fda0003f06270 */
[----:B------:R-:W-:Y:S05]  /*1820*/  @!P0 BRA `(.L_x_20) ;  /* 0xfffffffc00608947 */ /* 0x000fea000383ffff */
[----:B------:R-:W-:Y:S05]  /*1830*/  BSYNC.RECONVERGENT B0 ;  /* 0x0000000000007941 */ /* 0x000fea0003800200 */
.L_x_17:
[----:B------:R-:W-:Y:S05]  /*1840*/  BRA `(.L_x_15) ;  /* 0x0000000000387947 */ /* 0x000fea0003800000 */
.L_x_16:
[----:B------:R-:W-:Y:S02]  /*1850*/  IMAD R5, R5, -0x21131993, RZ ;  /* 0xdeece66d05057824 */ /* 0x000fe400078e02ff */
        /* <DEDUP_REMOVED lines=8> */
[----:B------:R-:W-:-:S05]  /*18e0*/  LOP3.LUT R14, R14, 0x7fffffff, RZ, 0xc0, !PT ;  /* 0x7fffffff0e0e7812 */ /* 0x000fca00078ec0ff */
[C---:B------:R-:W-:Y:S02]  /*18f0*/  IMAD R11, R14.reuse, UR16, RZ ;  /* 0x000000100e0b7c24 */ /* 0x040fe4000f8e02ff */
[----:B------:R-:W-:-:S04]  /*1900*/  IMAD.WIDE.U32 R14, R14, UR15, RZ ;  /* 0x0000000f0e0e7c25 */ /* 0x000fc8000f8e00ff */
[----:B------:R-:W-:-:S05]  /*1910*/  IMAD.IADD R11, R15, 0x1, R11 ;  /* 0x000000010f0b7824 */ /* 0x000fca00078e020b */
[----:B------:R-:W-:-:S07]  /*1920*/  SHF.R.U64 R11, R14, 0x1f, R11 ;  /* 0x0000001f0e0b7819 */ /* 0x000fce000000120b */
.L_x_15:
[----:B------:R-:W-:Y:S01]  /*1930*/  VIADD R11, R11, UR14 ;  /* 0x0000000e0b0b7c36 */ /* 0x000fe20008000000 */
[----:B------:R-:W-:Y:S04]  /*1940*/  BSSY.RECONVERGENT B0, `(.L_x_21) ;  /* 0x0000499000007945 */ /* 0x000fe80003800200 */
[----:B------:R-:W-:-:S13]  /*1950*/  ISETP.GE.AND P0, PT, R11, 0x1, PT ;  /* 0x000000010b00780c */ /* 0x000fda0003f06270 */
[----:B------:R-:W-:Y:S05]  /*1960*/  @!P0 BRA `(.L_x_22) ;  /* 0x0000004800588947 */ /* 0x000fea0003800000 */
[----:B------:R-:W-:Y:S01]  /*1970*/  SHF.R.S32.HI R13, RZ, 0x1f, R9 ;  /* 0x0000001fff0d7819 */ /* 0x000fe20000011409 */
[----:B------:R-:W-:-:S07]  /*1980*/  IMAD.MOV.U32 R14, RZ, RZ, RZ ;  /* 0x000000ffff0e7224 */ /* 0x000fce00078e00ff */
.L_x_158:
[----:B------:R-:W-:Y:S01]  /*1990*/  LOP3.LUT P0, RZ, R10, 0xff, RZ, 0xc0, !PT ;  /* 0x000000ff0aff7812 */ /* 0x000fe2000780c0ff */
[----:B------:R-:W-:Y:S01]  /*19a0*/  VIADD R14, R14, 0x1 ;  /* 0x000000010e0e7836 */ /* 0x000fe20000000000 */
[----:B------:R-:W-:Y:S04]  /*19b0*/  BSSY.RECONVERGENT B1, `(.L_x_23) ;  /* 0x000005c000017945 */ /* 0x000fe80003800200 */
[----:B------:R-:W-:-:S07]  /*19c0*/  ISETP.GE.AND P1, PT, R14, R11, PT ;  /* 0x0000000b0e00720c */ /* 0x000fce0003f26270 */
[----:B01----:R-:W-:Y:S06]  /*19d0*/  @!P0 BRA `(.L_x_24) ;  /* 0x0000000000348947 */ /* 0x003fec0003800000 */
[----:B-----5:R-:W2:Y:S04]  /*19e0*/  LD.E R17, desc[UR12][R30.64+0x1c] ;  /* 0x00001c0c1e117980 */ /* 0x020ea8000c101900 */
[----:B------:R0:W5:Y:S04]  /*19f0*/  LD.E R15, desc[UR12][R30.64+0x24] ;  /* 0x0000240c1e0f7980 */ /* 0x000168000c101900 */
[----:B------:R0:W5:Y:S04]  /*1a00*/  LD.E.64 R28, desc[UR12][R30.64+0x28] ;  /* 0x0000280c1e1c7980 */ /* 0x000168000c101b00 */
[----:B------:R0:W5:Y:S04]  /*1a10*/  LD.E.64 R26, desc[UR12][R30.64+0x30] ;  /* 0x0000300c1e1a7980 */ /* 0x000168000c101b00 */
[----:B------:R0:W5:Y:S04]  /*1a20*/  LD.E.64 R24, desc[UR12][R30.64+0x38] ;  /* 0x0000380c1e187980 */ /* 0x000168000c101b00 */
[----:B------:R0:W5:Y:S04]  /*1a30*/  LD.E.64 R22, desc[UR12][R30.64] ;  /* 0x0000000c1e167980 */ /* 0x000168000c101b00 */
[----:B------:R0:W5:Y:S04]  /*1a40*/  LD.E.64 R18, desc[UR12][R30.64+0x8] ;  /* 0x0000080c1e127980 */ /* 0x000168000c101b00 */
[----:B------:R0:W5:Y:S01]  /*1a50*/  LD.E.64 R20, desc[UR12][R30.64+0x10] ;  /* 0x0000100c1e147980 */ /* 0x000162000c101b00 */
[----:B--2---:R-:W-:-:S02]  /*1a60*/  PRMT R0, R17, 0x7770, RZ ;  /* 0x0000777011007816 */ /* 0x004fc400000000ff */
[C---:B------:R-:W-:Y:S02]  /*1a70*/  PRMT R16, R17.reuse, 0x7771, RZ ;  /* 0x0000777111107816 */ /* 0x040fe400000000ff */
[C---:B------:R-:W-:Y:S02]  /*1a80*/  PRMT R32, R17.reuse, 0x7772, RZ ;  /* 0x0000777211207816 */ /* 0x040fe400000000ff */
[----:B------:R-:W-:Y:S01]  /*1a90*/  PRMT R17, R17, 0x7773, RZ ;  /* 0x0000777311117816 */ /* 0x000fe200000000ff */
[----:B0-----:R-:W-:Y:S06]  /*1aa0*/  BRA `(.L_x_25) ;  /* 0x0000000400307947 */ /* 0x001fec0003800000 */
.L_x_24:
[----:B-----5:R-:W-:-:S05]  /*1ab0*/  IMAD.MOV R0, RZ, RZ, -R9 ;  /* 0x000000ffff007224 */ /* 0x020fca00078e0a09 */
[----:B------:R-:W-:-:S04]  /*1ac0*/  LOP3.LUT R0, R9, R0, RZ, 0xc0, !PT ;  /* 0x0000000009007212 */ /* 0x000fc800078ec0ff */
[----:B------:R-:W-:-:S13]  /*1ad0*/  ISETP.NE.AND P0, PT, R0, R9, PT ;  /* 0x000000090000720c */ /* 0x000fda0003f05270 */
[----:B------:R-:W-:Y:S05]  /*1ae0*/  @!P0 BRA `(.L_x_26) ;  /* 0x0000000000b08947 */ /* 0x000fea0003800000 */
[----:B------:R-:W-:Y:S01]  /*1af0*/  BSSY.RECONVERGENT B2, `(.L_x_27) ;  /* 0x000002a000027945 */ /* 0x000fe20003800200 */
.L_x_30:
[----:B------:R-:W-:Y:S01]  /*1b00*/  IMAD R5, R5, -0x21131993, RZ ;  /* 0xdeece66d05057824 */ /* 0x000fe200078e02ff */
[----:B------:R-:W-:Y:S01]  /*1b10*/  ISETP.NE.U32.AND P0, PT, R13, RZ, PT ;  /* 0x000000ff0d00720c */ /* 0x000fe20003f05070 */
[----:B------:R-:W-:Y:S02]  /*1b20*/  IMAD.MOV.U32 R16, RZ, RZ, 0xb ;  /* 0x0000000bff107424 */ /* 0x000fe400078e00ff */
[----:B------:R-:W-:Y:S02]  /*1b30*/  IMAD.MOV.U32 R17, RZ, RZ, 0x0 ;  /* 0x00000000ff117424 */ /* 0x000fe400078e00ff */
[C---:B------:R-:W-:Y:S02]  /*1b40*/  IMAD R5, R8.reuse, 0x5, R5 ;  /* 0x0000000508057824 */ /* 0x040fe400078e0205 */
[----:B------:R-:W-:-:S04]  /*1b50*/  IMAD.WIDE.U32 R16, R8, -0x21131993, R16 ;  /* 0xdeece66d08107825 */ /* 0x000fc800078e0010 */
[----:B------:R-:W-:Y:S01]  /*1b60*/  IMAD.IADD R5, R17, 0x1, R5 ;  /* 0x0000000111057824 */ /* 0x000fe200078e0205 */
[----:B------:R-:W-:-:S04]  /*1b70*/  MOV R8, R16 ;  /* 0x0000001000087202 */ /* 0x000fc80000000f00 */
[----:B------:R-:W-:Y:S02]  /*1b80*/  SHF.R.U64 R44, R16, 0x11, R5 ;  /* 0x00000011102c7819 */ /* 0x000fe40000001205 */
[----:B------:R-:W-:Y:S02]  /*1b90*/  LOP3.LUT R5, R5, 0xffff, RZ, 0xc0, !PT ;  /* 0x0000ffff05057812 */ /* 0x000fe400078ec0ff */
[----:B------:R-:W-:Y:S01]  /*1ba0*/  LOP3.LUT R44, R44, 0x7fffffff, RZ, 0xc0, !PT ;  /* 0x7fffffff2c2c7812 */ /* 0x000fe200078ec0ff */
[----:B------:R-:W-:Y:S06]  /*1bb0*/  @!P0 BRA `(.L_x_28) ;  /* 0x0000000000148947 */ /* 0x000fec0003800000 */
[----:B------:R-:W-:Y:S01]  /*1bc0*/  IMAD.MOV.U32 R38, RZ, RZ, R9 ;  /* 0x000000ffff267224 */ /* 0x000fe200078e0009 */
[----:B------:R-:W-:Y:S01]  /*1bd0*/  MOV R12, 0x1c00 ;  /* 0x00001c00000c7802 */ /* 0x000fe20000000f00 */
[----:B------:R-:W-:-:S07]  /*1be0*/  IMAD.MOV.U32 R36, RZ, RZ, R13 ;  /* 0x000000ffff247224 */ /* 0x000fce00078e000d */
[----:B------:R-:W-:Y:S05]  /*1bf0*/  CALL.REL.NOINC `($__internal_1_$__cuda_sm20_rem_s64) ;  /* 0x00000054003c7944 */ /* 0x000fea0003c00000 */
[----:B------:R-:W-:Y:S05]  /*1c00*/  BRA `(.L_x_29) ;  /* 0x0000000000447947 */ /* 0x000fea0003800000 */
.L_x_28:
[----:B------:R-:W0:Y:S01]  /*1c10*/  I2F.U32.RP R0, R9 ;  /* 0x0000000900007306 */ /* 0x000e220000209000 */
[----:B------:R-:W-:Y:S01]  /*1c20*/  IMAD.MOV R15, RZ, RZ, -R9 ;  /* 0x000000ffff0f7224 */ /* 0x000fe200078e0a09 */
[----:B------:R-:W-:-:S06]  /*1c30*/  ISETP.NE.U32.AND P2, PT, R9, RZ, PT ;  /* 0x000000ff0900720c */ /* 0x000fcc0003f45070 */
[----:B0-----:R-:W0:Y:S02]  /*1c40*/  MUFU.RCP R0, R0 ;  /* 0x0000000000007308 */ /* 0x001e240000001000 */
[----:B0-----:R-:W-:-:S06]  /*1c50*/  VIADD R16, R0, 0xffffffe ;  /* 0x0ffffffe00107836 */ /* 0x001fcc0000000000 */
[----:B------:R0:W1:Y:S02]  /*1c60*/  F2I.FTZ.U32.TRUNC.NTZ R17, R16 ;  /* 0x0000001000117305 */ /* 0x000064000021f000 */
[----:B0-----:R-:W-:Y:S02]  /*1c70*/  IMAD.MOV.U32 R16, RZ, RZ, RZ ;  /* 0x000000ffff107224 */ /* 0x001fe400078e00ff */
[----:B-1----:R-:W-:-:S04]  /*1c80*/  IMAD R15, R15, R17, RZ ;  /* 0x000000110f0f7224 */ /* 0x002fc800078e02ff */
[----:B------:R-:W-:-:S06]  /*1c90*/  IMAD.HI.U32 R17, R17, R15, R16 ;  /* 0x0000000f11117227 */ /* 0x000fcc00078e0010 */
[----:B------:R-:W-:-:S04]  /*1ca0*/  IMAD.HI.U32 R17, R17, R44, RZ ;  /* 0x0000002c11117227 */ /* 0x000fc800078e00ff */
[----:B------:R-:W-:-:S04]  /*1cb0*/  IMAD.MOV R17, RZ, RZ, -R17 ;  /* 0x000000ffff117224 */ /* 0x000fc800078e0a11 */
[----:B------:R-:W-:-:S05]  /*1cc0*/  IMAD R35, R9, R17, R44 ;  /* 0x0000001109237224 */ /* 0x000fca00078e022c */
[----:B------:R-:W-:-:S13]  /*1cd0*/  ISETP.GE.U32.AND P0, PT, R35, R9, PT ;  /* 0x000000092300720c */ /* 0x000fda0003f06070 */
[----:B------:R-:W-:-:S05]  /*1ce0*/  @P0 IMAD.IADD R35, R35, 0x1, -R9 ;  /* 0x0000000123230824 */ /* 0x000fca00078e0a09 */
[----:B------:R-:W-:-:S13]  /*1cf0*/  ISETP.GE.U32.AND P0, PT, R35, R9, PT ;  /* 0x000000092300720c */ /* 0x000fda0003f06070 */
[----:B------:R-:W-:Y:S01]  /*1d00*/  @P0 IMAD.IADD R35, R35, 0x1, -R9 ;  /* 0x0000000123230824 */ /* 0x000fe200078e0a09 */
[----:B------:R-:W-:-:S07]  /*1d10*/  @!P2 LOP3.LUT R35, RZ, R9, RZ, 0x33, !PT ;  /* 0x00000009ff23a212 */ /* 0x000fce00078e33ff */
.L_x_29:
[----:B------:R-:W-:Y:S02]  /*1d20*/  IADD3 R15, P0, P2, -R35, -0x1, R9 ;  /* 0xffffffff230f7810 */ /* 0x000fe40007a1e109 */
[----:B------:R-:W-:Y:S02]  /*1d30*/  SHF.R.S32.HI R0, RZ, 0x1f, R35 ;  /* 0x0000001fff007819 */ /* 0x000fe40000011423 */
[----:B------:R-:W-:Y:S02]  /*1d40*/  IADD3 RZ, P3, PT, R15, R44, RZ ;  /* 0x0000002c0fff7210 */ /* 0x000fe40007f7e0ff */
[----:B------:R-:W-:-:S05]  /*1d50*/  IADD3.X R0, PT, PT, ~R0, -0x1, R13, P0, P2 ;  /* 0xffffffff00007810 */ /* 0x000fca00007e450d */
[----:B------:R-:W-:-:S05]  /*1d60*/  IMAD.X R0, RZ, RZ, R0, P3 ;  /* 0x000000ffff007224 */ /* 0x000fca00018e0600 */
[----:B------:R-:W-:-:S13]  /*1d70*/  ISETP.GE.AND P0, PT, R0, RZ, PT ;  /* 0x000000ff0000720c */ /* 0x000fda0003f06270 */
[----:B------:R-:W-:Y:S05]  /*1d80*/  @!P0 BRA `(.L_x_30) ;  /* 0xfffffffc005c8947 */ /* 0x000fea000383ffff */
[----:B------:R-:W-:Y:S05]  /*1d90*/  BSYNC.RECONVERGENT B2 ;  /* 0x0000000000027941 */ /* 0x000fea0003800200 */
.L_x_27:
[----:B------:R-:W-:Y:S05]  /*1da0*/  BRA `(.L_x_31) ;  /* 0x0000000000347947 */ /* 0x000fea0003800000 */
.L_x_26:
        /* <DEDUP_REMOVED lines=10> */
[----:B------:R-:W-:-:S04]  /*1e50*/  IMAD.WIDE.U32 R16, R0, R9, RZ ;  /* 0x0000000900107225 */ /* 0x000fc800078e00ff */
[----:B------:R-:W-:-:S05]  /*1e60*/  IMAD R35, R13, R0, R17 ;  /* 0x000000000d237224 */ /* 0x000fca00078e0211 */
[----:B------:R-:W-:-:S07]  /*1e70*/  SHF.R.U64 R35, R16, 0x1f, R35 ;  /* 0x0000001f10237819 */ /* 0x000fce0000001223 */
.L_x_31:
[----:B------:R-:W-:Y:S02]  /*1e80*/  SHF.R.S32.HI R0, RZ, 0x1f, R35 ;  /* 0x0000001fff007819 */ /* 0x000fe40000011423 */
[----:B------:R-:W-:-:S04]  /*1e90*/  LEA R34, P0, R35, R30, 0x6 ;  /* 0x0000001e23227211 */ /* 0x000fc800078030ff */
[----:B------:R-:W-:-:S05]  /*1ea0*/  LEA.HI.X R35, R35, R31, R0, 0x6, P0 ;  /* 0x0000001f23237211 */ /* 0x000fca00000f3400 */
[----:B------:R-:W2:Y:S04]  /*1eb0*/  LD.E R17, desc[UR12][R34.64+0x1c] ;  /* 0x00001c0c22117980 */ /* 0x000ea8000c101900 */
        /* <DEDUP_REMOVED lines=10> */
[----:B0-----:R-:W-:-:S07]  /*1f60*/  PRMT R17, R17, 0x7773, RZ ;  /* 0x0000777311117816 */ /* 0x001fce00000000ff */
.L_x_25:
[----:B------:R-:W-:Y:S05]  /*1f70*/  BSYNC.RECONVERGENT B1 ;  /* 0x0000000000017941 */ /* 0x000fea0003800200 */
.L_x_23:
[----:B-----5:R-:W-:Y:S01]  /*1f80*/  ISETP.NE.AND P0, PT, R22, RZ, PT ;  /* 0x000000ff1600720c */ /* 0x020fe20003f05270 */
[----:B------:R-:W-:-:S12]  /*1f90*/  BSSY.RECONVERGENT B1, `(.L_x_32) ;  /* 0x0000432000017945 */ /* 0x000fd80003800200 */
[----:B------:R-:W-:Y:S05]  /*1fa0*/  @!P0 BRA `(.L_x_33) ;  /* 0x0000004000c08947 */ /* 0x000fea0003800000 */
[----:B------:R-:W-:Y:S01]  /*1fb0*/  ISETP.NE.AND P0, PT, R18, R23, PT ;  /* 0x000000171200720c */ /* 0x000fe20003f05270 */
[----:B------:R-:W-:-:S12]  /*1fc0*/  BSSY.RECONVERGENT B2, `(.L_x_34) ;  /* 0x000004d000027945 */ /* 0x000fd80003800200 */
[----:B------:R-:W-:Y:S05]  /*1fd0*/  @!P0 BRA `(.L_x_35) ;  /* 0x00000004002c8947 */ /* 0x000fea0003800000 */
[----:B------:R-:W-:Y:S01]  /*1fe0*/  IMAD.IADD R33, R18, 0x1, -R23 ;  /* 0x0000000112217824 */ /* 0x000fe200078e0a17 */
[----:B------:R-:W-:Y:S03]  /*1ff0*/  BSSY.RECONVERGENT B3, `(.L_x_36) ;  /* 0x0000048000037945 */ /* 0x000fe60003800200 */
[----:B------:R-:W-:-:S05]  /*2000*/  VIADD R38, R33, 0x1 ;  /* 0x0000000121267836 */ /* 0x000fca0000000000 */
[----:B------:R-:W-:Y:S02]  /*2010*/  LOP3.LUT R33, R38, R33, RZ, 0x30, !PT ;  /* 0x0000002126217212 */ /* 0x000fe400078e30ff */
[----:B------:R-:W-:Y:S02]  /*2020*/  SHF.R.S32.HI R36, RZ, 0x1f, R38 ;  /* 0x0000001fff247819 */ /* 0x000fe40000011426 */
[----:B------:R-:W-:-:S13]  /*2030*/  ISETP.NE.AND P0, PT, R33, R38, PT ;  /* 0x000000262100720c */ /* 0x000fda0003f05270 */
[----:B------:R-:W-:Y:S05]  /*2040*/  @!P0 BRA `(.L_x_37) ;  /* 0x0000000000d48947 */ /* 0x000fea0003800000 */
[----:B------:R-:W-:Y:S01]  /*2050*/  BSSY.RECONVERGENT B4, `(.L_x_38) ;  /* 0x0000033000047945 */ /* 0x000fe20003800200 */
.L_x_42:
[----:B------:R-:W-:Y:S02]  /*2060*/  HFMA2 R34, -RZ, RZ, 0, 6.55651092529296875e-07 ;  /* 0x0000000bff227431 */ /* 0x000fe400000001ff */
[----:B------:R-:W-:Y:S01]  /*2070*/  IMAD R33, R5, -0x21131993, RZ ;  /* 0xdeece66d05217824 */ /* 0x000fe200078e02ff */
[----:B------:R-:W-:Y:S01]  /*2080*/  ISETP.NE.U32.AND P0, PT, R36, RZ, PT ;  /* 0x000000ff2400720c */ /* 0x000fe20003f05070 */
[----:B------:R-:W-:Y:S01]  /*2090*/  IMAD.MOV.U32 R35, RZ, RZ, 0x0 ;  /* 0x00000000ff237424 */ /* 0x000fe200078e00ff */
[----:B------:R-:W-:Y:S01]  /*20a0*/  BSSY.RECONVERGENT B5, `(.L_x_39) ;  /* 0x000001e000057945 */ /* 0x000fe20003800200 */
[C---:B------:R-:W-:Y:S02]  /*20b0*/  IMAD R33, R8.reuse, 0x5, R33 ;  /* 0x0000000508217824 */ /* 0x040fe400078e0221 */
[----:B------:R-:W-:-:S04]  /*20c0*/  IMAD.WIDE.U32 R34, R8, -0x21131993, R34 ;  /* 0xdeece66d08227825 */ /* 0x000fc800078e0022 */
[----:B------:R-:W-:-:S05]  /*20d0*/  IMAD.IADD R33, R35, 0x1, R33 ;  /* 0x0000000123217824 */ /* 0x000fca00078e0221 */
[----:B------:R-:W-:-:S04]  /*20e0*/  SHF.R.U64 R33, R34, 0x11, R33 ;  /* 0x0000001122217819 */ /* 0x000fc80000001221 */
[----:B------:R-:W-:Y:S01]  /*20f0*/  LOP3.LUT R33, R33, 0x7fffffff, RZ, 0xc0, !PT ;  /* 0x7fffffff21217812 */ /* 0x000fe200078ec0ff */
[----:B------:R-:W-:Y:S06]  /*2100*/  @!P0 BRA `(.L_x_40) ;  /* 0x0000000000148947 */ /* 0x000fec0003800000 */
[----:B------:R-:W-:Y:S01]  /*2110*/  IMAD.MOV.U32 R44, RZ, RZ, R33 ;  /* 0x000000ffff2c7224 */ /* 0x000fe200078e0021 */
[----:B------:R-:W-:-:S07]  /*2120*/  MOV R12, 0x2140 ;  /* 0x00002140000c7802 */ /* 0x000fce0000000f00 */
[----:B------:R-:W-:Y:S05]  /*2130*/  CALL.REL.NOINC `($__internal_1_$__cuda_sm20_rem_s64) ;  /* 0x0000004c00ec7944 */ /* 0x000fea0003c00000 */
[----:B------:R-:W-:Y:S01]  /*2140*/  IMAD.MOV.U32 R12, RZ, RZ, R35 ;  /* 0x000000ffff0c7224 */ /* 0x000fe200078e0023 */
[----:B------:R-:W-:Y:S06]  /*2150*/  BRA `(.L_x_41) ;  /* 0x0000000000487947 */ /* 0x000fec0003800000 */
.L_x_40:
        /* <DEDUP_REMOVED lines=16> */
[----:B------:R-:W-:-:S05]  /*2260*/  @!P2 LOP3.LUT R35, RZ, R38, RZ, 0x33, !PT ;  /* 0x00000026ff23a212 */ /* 0x000fca00078e33ff */
[----:B------:R-:W-:-:S07]  /*2270*/  IMAD.MOV.U32 R12, RZ, RZ, R35 ;  /* 0x000000ffff0c7224 */ /* 0x000fce00078e0023 */
.L_x_41:
[----:B------:R-:W-:Y:S05]  /*2280*/  BSYNC.RECONVERGENT B5 ;  /* 0x0000000000057941 */ /* 0x000fea0003800200 */
.L_x_39:
[----:B------:R-:W-:Y:S01]  /*2290*/  IMAD.IADD R37, R18, 0x1, -R23 ;  /* 0x0000000112257824 */ /* 0x000fe200078e0a17 */
[--C-:B------:R-:W-:Y:S01]  /*22a0*/  SHF.R.S32.HI R40, RZ, 0x1f, R12.reuse ;  /* 0x0000001fff287819 */ /* 0x100fe2000001140c */
[----:B------:R-:W-:Y:S02]  /*22b0*/  IMAD R39, R5, -0x21131993, RZ ;  /* 0xdeece66d05277824 */ /* 0x000fe400078e02ff */
[----:B------:R-:W-:Y:S01]  /*22c0*/  IMAD.MOV.U32 R34, RZ, RZ, 0xb ;  /* 0x0000000bff227424 */ /* 0x000fe200078e00ff */
[----:B------:R-:W-:Y:S01]  /*22d0*/  IADD3 RZ, P0, P2, R33, R37, -R12 ;  /* 0x0000002521ff7210 */ /* 0x000fe20007a1e80c */
[----:B------:R-:W-:Y:S01]  /*22e0*/  IMAD.MOV.U32 R35, RZ, RZ, 0x0 ;  /* 0x00000000ff237424 */ /* 0x000fe200078e00ff */
[----:B------:R-:W-:Y:S01]  /*22f0*/  SHF.R.S32.HI R5, RZ, 0x1f, R37 ;  /* 0x0000001fff057819 */ /* 0x000fe20000011425 */
[C---:B------:R-:W-:Y:S02]  /*2300*/  IMAD R39, R8.reuse, 0x5, R39 ;  /* 0x0000000508277824 */ /* 0x040fe400078e0227 */
[----:B------:R-:W-:Y:S01]  /*2310*/  IMAD.WIDE.U32 R34, R8, -0x21131993, R34 ;  /* 0xdeece66d08227825 */ /* 0x000fe200078e0022 */
[----:B------:R-:W-:-:S03]  /*2320*/  IADD3.X R5, PT, PT, RZ, R5, ~R40, P0, P2 ;  /* 0x00000005ff057210 */ /* 0x000fc600007e4c28 */
[----:B------:R-:W-:Y:S01]  /*2330*/  IMAD.IADD R39, R35, 0x1, R39 ;  /* 0x0000000123277824 */ /* 0x000fe200078e0227 */
[----:B------:R-:W-:Y:S02]  /*2340*/  ISETP.GE.AND P0, PT, R5, RZ, PT ;  /* 0x000000ff0500720c */ /* 0x000fe40003f06270 */
[----:B------:R-:W-:Y:S02]  /*2350*/  MOV R8, R34 ;  /* 0x0000002200087202 */ /* 0x000fe40000000f00 */
[----:B------:R-:W-:-:S09]  /*2360*/  LOP3.LUT R5, R39, 0xffff, RZ, 0xc0, !PT ;  /* 0x0000ffff27057812 */ /* 0x000fd200078ec0ff */
[----:B------:R-:W-:Y:S05]  /*2370*/  @!P0 BRA `(.L_x_42) ;  /* 0xfffffffc00388947 */ /* 0x000fea000383ffff */
[----:B------:R-:W-:Y:S05]  /*2380*/  BSYNC.RECONVERGENT B4 ;  /* 0x0000000000047941 */ /* 0x000fea0003800200 */
.L_x_38:
[----:B------:R-:W-:Y:S05]  /*2390*/  BRA `(.L_x_43) ;  /* 0x0000000000347947 */ /* 0x000fea0003800000 */
.L_x_37:
[----:B------:R-:W-:Y:S02]  /*23a0*/  IMAD R5, R5, -0x21131993, RZ ;  /* 0xdeece66d05057824 */ /* 0x000fe400078e02ff */
[----:B------:R-:W-:Y:S02]  /*23b0*/  IMAD.MOV.U32 R34, RZ, RZ, 0xb ;  /* 0x0000000bff227424 */ /* 0x000fe400078e00ff */
[----:B------:R-:W-:Y:S02]  /*23c0*/  IMAD.MOV.U32 R35, RZ, RZ, 0x0 ;  /* 0x00000000ff237424 */ /* 0x000fe400078e00ff */
[C---:B------:R-:W-:Y:S02]  /*23d0*/  IMAD R5, R8.reuse, 0x5, R5 ;  /* 0x0000000508057824 */ /* 0x040fe400078e0205 */
[----:B------:R-:W-:-:S04]  /*23e0*/  IMAD.WIDE.U32 R34, R8, -0x21131993, R34 ;  /* 0xdeece66d08227825 */ /* 0x000fc800078e0022 */
[----:B------:R-:W-:-:S05]  /*23f0*/  IMAD.IADD R5, R35, 0x1, R5 ;  /* 0x0000000123057824 */ /* 0x000fca00078e0205 */
[----:B------:R-:W-:Y:S02]  /*2400*/  SHF.R.U64 R8, R34, 0x11, R5 ;  /* 0x0000001122087819 */ /* 0x000fe40000001205 */
[----:B------:R-:W-:Y:S02]  /*2410*/  LOP3.LUT R5, R5, 0xffff, RZ, 0xc0, !PT ;  /* 0x0000ffff05057812 */ /* 0x000fe400078ec0ff */
[----:B------:R-:W-:Y:S01]  /*2420*/  LOP3.LUT R33, R8, 0x7fffffff, RZ, 0xc0, !PT ;  /* 0x7fffffff08217812 */ /* 0x000fe200078ec0ff */
[----:B------:R-:W-:-:S04]  /*2430*/  IMAD.MOV.U32 R8, RZ, RZ, R34 ;  /* 0x000000ffff087224 */ /* 0x000fc800078e0022 */
[----:B------:R-:W-:-:S04]  /*2440*/  IMAD.WIDE.U32 R38, R33, R38, RZ ;  /* 0x0000002621267225 */ /* 0x000fc800078e00ff */
[----:B------:R-:W-:-:S05]  /*2450*/  IMAD R33, R36, R33, R39 ;  /* 0x0000002124217224 */ /* 0x000fca00078e0227 */
[----:B------:R-:W-:-:S07]  /*2460*/  SHF.R.U64 R12, R38, 0x1f, R33 ;  /* 0x0000001f260c7819 */ /* 0x000fce0000001221 */
.L_x_43:
[----:B------:R-:W-:Y:S05]  /*2470*/  BSYNC.RECONVERGENT B3 ;  /* 0x0000000000037941 */ /* 0x000fea0003800200 */
.L_x_36:
[----:B------:R-:W-:-:S07]  /*2480*/  IMAD.IADD R23, R23, 0x1, R12 ;  /* 0x0000000117177824 */ /* 0x000fce00078e020c */
.L_x_35:
[----:B------:R-:W-:Y:S05]  /*2490*/  BSYNC.RECONVERGENT B2 ;  /* 0x0000000000027941 */ /* 0x000fea0003800200 */
.L_x_34:
[----:B------:R-:W-:Y:S01]  /*24a0*/  PRMT R0, R0, 0x9910, RZ ;  /* 0x0000991000007816 */ /* 0x000fe200000000ff */
[----:B------:R-:W-:Y:S01]  /*24b0*/  IMAD.MOV.U32 R33, RZ, RZ, 0x0 ;  /* 0x00000000ff217424 */ /* 0x000fe200078e00ff */
[----:B------:R-:W-:Y:S01]  /*24c0*/  PRMT R12, R32, 0x9910, RZ ;  /* 0x00009910200c7816 */ /* 0x000fe200000000ff */
[----:B------:R-:W-:Y:S01]  /*24d0*/  IMAD.MOV.U32 R32, RZ, RZ, 0xb ;  /* 0x0000000bff207424 */ /* 0x000fe200078e00ff */
[----:B------:R-:W-:Y:S01]  /*24e0*/  ISETP.NE.AND P2, PT, R0, RZ, PT ;  /* 0x000000ff0000720c */ /* 0x000fe20003f45270 */
[----:B------:R-:W-:Y:S01]  /*24f0*/  IMAD R37, R5, -0x21131993, RZ ;  /* 0xdeece66d05257824 */ /* 0x000fe200078e02ff */
[----:B------:R-:W-:Y:S01]  /*2500*/  ISETP.NE.AND P0, PT, R12, RZ, PT ;  /* 0x000000ff0c00720c */ /* 0x000fe20003f05270 */
[C---:B------:R-:W-:Y:S01]  /*2510*/  IMAD.WIDE.U32 R34, R8.reuse, -0x21131993, R32 ;  /* 0xdeece66d08227825 */ /* 0x040fe200078e0020 */
[----:B------:R-:W-:Y:S03]  /*2520*/  BSSY.RECONVERGENT B2, `(.L_x_44) ;  /* 0x00000a2000027945 */ /* 0x000fe60003800200 */
[C---:B------:R-:W-:Y:S01]  /*2530*/  IMAD R37, R8.reuse, 0x5, R37 ;  /* 0x0000000508257824 */ /* 0x040fe200078e0225 */
[----:B------:R-:W-:Y:S01]  /*2540*/  SEL R8, R8, R34, !P0 ;  /* 0x0000002208087207 */ /* 0x000fe20004000000 */
[----:B------:R-:W-:-:S02]  /*2550*/  IMAD.MOV.U32 R0, RZ, RZ, RZ ;  /* 0x000000ffff007224 */ /* 0x000fc400078e00ff */
[----:B------:R-:W-:-:S05]  /*2560*/  IMAD.IADD R37, R35, 0x1, R37 ;  /* 0x0000000123257824 */ /* 0x000fca00078e0225 */
[----:B------:R-:W-:Y:S01]  /*2570*/  @P0 LOP3.LUT R5, R37, 0xffff, RZ, 0xc0, !PT ;  /* 0x0000ffff25050812 */ /* 0x000fe200078ec0ff */
[----:B------:R-:W-:Y:S06]  /*2580*/  @!P2 BRA `(.L_x_45) ;  /* 0x00000008006ca947 */ /* 0x000fec0003800000 */
[--C-:B------:R-:W-:Y:S01]  /*2590*/  IMAD.MOV R0, RZ, RZ, -R15.reuse ;  /* 0x000000ffff007224 */ /* 0x100fe200078e0a0f */
[----:B------:R-:W-:Y:S01]  /*25a0*/  BSSY.RECONVERGENT B3, `(.L_x_46) ;  /* 0x0000043000037945 */ /* 0x000fe20003800200 */
[----:B------:R-:W-:-:S03]  /*25b0*/  SHF.R.S32.HI R36, RZ, 0x1f, R15 ;  /* 0x0000001fff247819 */ /* 0x000fc6000001140f */
[----:B------:R-:W-:-:S04]  /*25c0*/  LOP3.LUT R0, R15, R0, RZ, 0xc0, !PT ;  /* 0x000000000f007212 */ /* 0x000fc800078ec0ff */
[----:B------:R-:W-:-:S13]  /*25d0*/  ISETP.NE.AND P0, PT, R0, R15, PT ;  /* 0x0000000f0000720c */ /* 0x000fda0003f05270 */
[----:B------:R-:W-:Y:S05]  /*25e0*/  @!P0 BRA `(.L_x_47) ;  /* 0x0000000000cc8947 */ /* 0x000fea0003800000 */
[----:B------:R-:W-:Y:S01]  /*25f0*/  BSSY.RECONVERGENT B4, `(.L_x_48) ;  /* 0x0000031000047945 */ /* 0x000fe20003800200 */
.L_x_52:
[----:B------:R-:W-:Y:S01]  /*2600*/  IMAD R37, R5, -0x21131993, RZ ;  /* 0xdeece66d05257824 */ /* 0x000fe200078e02ff */
[----:B------:R-:W-:Y:S01]  /*2610*/  ISETP.NE.U32.AND P0, PT, R36, RZ, PT ;  /* 0x000000ff2400720c */ /* 0x000fe20003f05070 */
[----:B------:R-:W-:Y:S01]  /*2620*/  IMAD.MOV.U32 R34, RZ, RZ, 0xb ;  /* 0x0000000bff227424 */ /* 0x000fe200078e00ff */
[----:B------:R-:W-:Y:S01]  /*2630*/  BSSY.RECONVERGENT B5, `(.L_x_49) ;  /* 0x000001f000057945 */ /* 0x000fe20003800200 */
[----:B------:R-:W-:Y:S02]  /*2640*/  IMAD.MOV.U32 R35, RZ, RZ, 0x0 ;  /* 0x00000000ff237424 */ /* 0x000fe400078e00ff */
[C---:B------:R-:W-:Y:S02]  /*2650*/  IMAD R37, R8.reuse, 0x5, R37 ;  /* 0x0000000508257824 */ /* 0x040fe400078e0225 */
[----:B------:R-:W-:-:S04]  /*2660*/  IMAD.WIDE.U32 R34, R8, -0x21131993, R34 ;  /* 0xdeece66d08227825 */ /* 0x000fc800078e0022 */
[----:B------:R-:W-:-:S05]  /*2670*/  IMAD.IADD R35, R35, 0x1, R37 ;  /* 0x0000000123237824 */ /* 0x000fca00078e0225 */
[----:B------:R-:W-:-:S04]  /*2680*/  SHF.R.U64 R0, R34, 0x11, R35 ;  /* 0x0000001122007819 */ /* 0x000fc80000001223 */
[----:B------:R-:W-:Y:S01]  /*2690*/  LOP3.LUT R0, R0, 0x7fffffff, RZ, 0xc0, !PT ;  /* 0x7fffffff00007812 */ /* 0x000fe200078ec0ff */
[----:B------:R-:W-:Y:S06]  /*26a0*/  @!P0 BRA `(.L_x_50) ;  /* 0x0000000000188947 */ /* 0x000fec0003800000 */
[----:B------:R-:W-:Y:S01]  /*26b0*/  IMAD.MOV.U32 R44, RZ, RZ, R0 ;  /* 0x000000ffff2c7224 */ /* 0x000fe200078e0000 */
[----:B------:R-:W-:Y:S01]  /*26c0*/  MOV R12, 0x26f0 ;  /* 0x000026f0000c7802 */ /* 0x000fe20000000f00 */
[----:B------:R-:W-:-:S07]  /*26d0*/  IMAD.MOV.U32 R38, RZ, RZ, R15 ;  /* 0x000000ffff267224 */ /* 0x000fce00078e000f */
[----:B------:R-:W-:Y:S05]  /*26e0*/  CALL.REL.NOINC `($__internal_1_$__cuda_sm20_rem_s64) ;  /* 0x0000004800807944 */ /* 0x000fea0003c00000 */
[----:B------:R-:W-:Y:S01]  /*26f0*/  MOV R37, R35 ;  /* 0x0000002300257202 */ /* 0x000fe20000000f00 */
[----:B------:R-:W-:Y:S06]  /*2700*/  BRA `(.L_x_51) ;  /* 0x0000000000447947 */ /* 0x000fec0003800000 */
.L_x_50:
[----:B------:R-:W0:Y:S01]  /*2710*/  I2F.U32.RP R12, R15 ;  /* 0x0000000f000c7306 */ /* 0x000e220000209000 */
[----:B------:R-:W-:-:S07]  /*2720*/  ISETP.NE.U32.AND P2, PT, R15, RZ, PT ;  /* 0x000000ff0f00720c */ /* 0x000fce0003f45070 */
[----:B0-----:R-:W0:Y:S02]  /*2730*/  MUFU.RCP R12, R12 ;  /* 0x0000000c000c7308 */ /* 0x001e240000001000 */
[----:B0-----:R-:W-:-:S06]  /*2740*/  VIADD R34, R12, 0xffffffe ;  /* 0x0ffffffe0c227836 */ /* 0x001fcc0000000000 */
[----:B------:R0:W1:Y:S02]  /*2750*/  F2I.FTZ.U32.TRUNC.NTZ R35, R34 ;  /* 0x0000002200237305 */ /* 0x000064000021f000 */
[----:B0-----:R-:W-:Y:S02]  /*2760*/  IMAD.MOV.U32 R34, RZ, RZ, RZ ;  /* 0x000000ffff227224 */ /* 0x001fe400078e00ff */
[----:B-1----:R-:W-:-:S04]  /*2770*/  IMAD.MOV R18, RZ, RZ, -R35 ;  /* 0x000000ffff127224 */ /* 0x002fc800078e0a23 */
[----:B------:R-:W-:-:S04]  /*2780*/  IMAD R37, R18, R15, RZ ;  /* 0x0000000f12257224 */ /* 0x000fc800078e02ff */
        /* <DEDUP_REMOVED lines=9> */
.L_x_51:
[----:B------:R-:W-:Y:S05]  /*2820*/  BSYNC.RECONVERGENT B5 ;  /* 0x0000000000057941 */ /* 0x000fea0003800200 */
.L_x_49:
[----:B------:R-:W-:Y:S01]  /*2830*/  VIADD R12, R15, 0xffffffff ;  /* 0xffffffff0f0c7836 */ /* 0x000fe20000000000 */
[----:B------:R-:W-:Y:S01]  /*2840*/  SHF.R.S32.HI R39, RZ, 0x1f, R37 ;  /* 0x0000001fff277819 */ /* 0x000fe20000011425 */
[----:B------:R-:W-:Y:S02]  /*2850*/  IMAD R5, R5, -0x21131993, RZ ;  /* 0xdeece66d05057824 */ /* 0x000fe400078e02ff */
[----:B------:R-:W-:Y:S01]  /*2860*/  IMAD.WIDE.U32 R34, R8, -0x21131993, R32 ;  /* 0xdeece66d08227825 */ /* 0x000fe200078e0020 */
[----:B------:R-:W-:Y:S02]  /*2870*/  IADD3 RZ, P0, P2, R0, R12, -R37 ;  /* 0x0000000c00ff7210 */ /* 0x000fe40007a1e825 */
[----:B------:R-:W-:Y:S01]  /*2880*/  SHF.R.S32.HI R12, RZ, 0x1f, R12 ;  /* 0x0000001fff0c7819 */ /* 0x000fe2000001140c */
[----:B------:R-:W-:Y:S02]  /*2890*/  IMAD R5, R8, 0x5, R5 ;  /* 0x0000000508057824 */ /* 0x000fe400078e0205 */
[----:B------:R-:W-:Y:S01]  /*28a0*/  IMAD.MOV.U32 R8, RZ, RZ, R34 ;  /* 0x000000ffff087224 */ /* 0x000fe200078e0022 */
[----:B------:R-:W-:Y:S01]  /*28b0*/  IADD3.X R12, PT, PT, RZ, R12, ~R39, P0, P2 ;  /* 0x0000000cff0c7210 */ /* 0x000fe200007e4c27 */
[----:B------:R-:W-:-:S03]  /*28c0*/  IMAD.IADD R5, R35, 0x1, R5 ;  /* 0x0000000123057824 */ /* 0x000fc600078e0205 */
[----:B------:R-:W-:Y:S02]  /*28d0*/  ISETP.GE.AND P0, PT, R12, RZ, PT ;  /* 0x000000ff0c00720c */ /* 0x000fe40003f06270 */
[----:B------:R-:W-:-:S11]  /*28e0*/  LOP3.LUT R5, R5, 0xffff, RZ, 0xc0, !PT ;  /* 0x0000ffff05057812 */ /* 0x000fd600078ec0ff */
[----:B------:R-:W-:Y:S05]  /*28f0*/  @!P0 BRA `(.L_x_52) ;  /* 0xfffffffc00408947 */ /* 0x000fea000383ffff */
[----:B------:R-:W-:Y:S05]  /*2900*/  BSYNC.RECONVERGENT B4 ;  /* 0x0000000000047941 */ /* 0x000fea0003800200 */
.L_x_48:
[----:B------:R-:W-:Y:S05]  /*2910*/  BRA `(.L_x_53) ;  /* 0x00000000002c7947 */ /* 0x000fea0003800000 */
.L_x_47:
[----:B------:R-:W-:Y:S02]  /*2920*/  IMAD R5, R5, -0x21131993, RZ ;  /* 0xdeece66d05057824 */ /* 0x000fe400078e02ff */
[----:B------:R-:W-:-:S04]  /*2930*/  IMAD.WIDE.U32 R38, R8, -0x21131993, R32 ;  /* 0xdeece66d08267825 */ /* 0x000fc800078e0020 */
[----:B------:R-:W-:Y:S02]  /*2940*/  IMAD R5, R8, 0x5, R5 ;  /* 0x0000000508057824 */ /* 0x000fe400078e0205 */
[----:B------:R-:W-:Y:S02]  /*2950*/  IMAD.MOV.U32 R8, RZ, RZ, R38 ;  /* 0x000000ffff087224 */ /* 0x000fe400078e0026 */
[----:B------:R-:W-:-:S05]  /*2960*/  IMAD.IADD R5, R39, 0x1, R5 ;  /* 0x0000000127057824 */ /* 0x000fca00078e0205 */
[----:B------:R-:W-:Y:S02]  /*2970*/  SHF.R.U64 R0, R38, 0x11, R5 ;  /* 0x0000001126007819 */ /* 0x000fe40000001205 */
[----:B------:R-:W-:Y:S02]  /*2980*/  LOP3.LUT R5, R5, 0xffff, RZ, 0xc0, !PT ;  /* 0x0000ffff05057812 */ /* 0x000fe400078ec0ff */
[----:B------:R-:W-:-:S05]  /*2990*/  LOP3.LUT R37, R0, 0x7fffffff, RZ, 0xc0, !PT ;  /* 0x7fffffff00257812 */ /* 0x000fca00078ec0ff */
[----:B------:R-:W-:-:S04]  /*29a0*/  IMAD.WIDE.U32 R34, R37, R15, RZ ;  /* 0x0000000f25227225 */ /* 0x000fc800078e00ff */
[----:B------:R-:W-:-:S05]  /*29b0*/  IMAD R37, R36, R37, R35 ;  /* 0x0000002524257224 */ /* 0x000fca00078e0223 */
[----:B------:R-:W-:-:S07]  /*29c0*/  SHF.R.U64 R37, R34, 0x1f, R37 ;  /* 0x0000001f22257819 */ /* 0x000fce0000001225 */
.L_x_53:
[----:B------:R-:W-:Y:S05]  /*29d0*/  BSYNC.RECONVERGENT B3 ;  /* 0x0000000000037941 */ /* 0x000fea0003800200 */
.L_x_46:
[----:B------:R-:W-:Y:S01]  /*29e0*/  IMAD.SHL.U32 R39, R37, 0x4, RZ ;  /* 0x0000000425277824 */ /* 0x000fe200078e00ff */
[----:B------:R-:W-:-:S04]  /*29f0*/  SHF.R.S32.HI R0, RZ, 0x1f, R37 ;  /* 0x0000001fff007819 */ /* 0x000fc80000011425 */
[----:B------:R-:W-:Y:S02]  /*2a00*/  SHF.L.U64.HI R37, R37, 0x2, R0 ;  /* 0x0000000225257819 */ /* 0x000fe40000010200 */
[----:B------:R-:W-:-:S05]  /*2a10*/  IADD3 R28, P0, PT, R28, R39, RZ ;  /* 0x000000271c1c7210 */ /* 0x000fca0007f1e0ff */
[----:B------:R-:W-:-:S05]  /*2a20*/  IMAD.X R29, R29, 0x1, R37, P0 ;  /* 0x000000011d1d7824 */ /* 0x000fca00000e0625 */
[----:B------:R-:W2:Y:S01]  /*2a30*/  LD.E R12, desc[UR12][R28.64] ;  /* 0x0000000c1c0c7980 */ /* 0x000ea2000c101900 */
[----:B------:R-:W-:Y:S01]  /*2a40*/  BSSY.RECONVERGENT B3, `(.L_x_54) ;  /* 0x000004e000037945 */ /* 0x000fe20003800200 */
[----:B------:R-:W-:Y:S02]  /*2a50*/  IMAD.MOV.U32 R0, RZ, RZ, 0x1 ;  /* 0x00000001ff007424 */ /* 0x000fe400078e00ff */
[----:B--2---:R0:W-:Y:S01]  /*2a60*/  STL [R1+0x28], R12 ;  /* 0x0000280c01007387 */ /* 0x0041e20000100800 */
[----:B------:R-:W-:-:S13]  /*2a70*/  ISETP.GE.AND P0, PT, R12, 0xa, PT ;  /* 0x0000000a0c00780c */ /* 0x000fda0003f06270 */
[----:B0-----:R-:W-:Y:S05]  /*2a80*/  @!P0 BRA `(.L_x_55) ;  /* 0x0000000400208947 */ /* 0x001fea0003800000 */
[----:B------:R-:W-:-:S05]  /*2a90*/  IADD3 R38, P0, PT, R26, R39, RZ ;  /* 0x000000271a267210 */ /* 0x000fca0007f1e0ff */
[----:B------:R-:W-:-:S05]  /*2aa0*/  IMAD.X R39, R27, 0x1, R37, P0 ;  /* 0x000000011b277824 */ /* 0x000fca00000e0625 */
[----:B------:R-:W2:Y:S01]  /*2ab0*/  LD.E R38, desc[UR12][R38.64] ;  /* 0x0000000c26267980 */ /* 0x000ea2000c101900 */
[----:B------:R-:W-:Y:S01]  /*2ac0*/  BSSY.RECONVERGENT B4, `(.L_x_56) ;  /* 0x0000042000047945 */ /* 0x000fe20003800200 */
[C---:B--2---:R-:W-:Y:S02]  /*2ad0*/  IADD3 R15, PT, PT, -R38.reuse, RZ, RZ ;  /* 0x000000ff260f7210 */ /* 0x044fe40007ffe1ff */
[----:B------:R-:W-:Y:S02]  /*2ae0*/  SHF.R.S32.HI R36, RZ, 0x1f, R38 ;  /* 0x0000001fff247819 */ /* 0x000fe40000011426 */
[----:B------:R-:W-:-:S04]  /*2af0*/  LOP3.LUT R15, R38, R15, RZ, 0xc0, !PT ;  /* 0x0000000f260f7212 */ /* 0x000fc800078ec0ff */
[----:B------:R-:W-:-:S13]  /*2b00*/  ISETP.NE.AND P0, PT, R15, R38, PT ;  /* 0x000000260f00720c */ /* 0x000fda0003f05270 */
[----:B------:R-:W-:Y:S05]  /*2b10*/  @!P0 BRA `(.L_x_57) ;  /* 0x0000000000c08947 */ /* 0x000fea0003800000 */
[----:B------:R-:W-:Y:S01]  /*2b20*/  BSSY.RECONVERGENT B5, `(.L_x_58) ;  /* 0x000002e000057945 */ /* 0x000fe20003800200 */
.L_x_62:
        /* <DEDUP_REMOVED lines=11> */
[----:B------:R-:W-:-:S07]  /*2be0*/  MOV R12, 0x2c00 ;  /* 0x00002c00000c7802 */ /* 0x000fce0000000f00 */
[----:B------:R-:W-:Y:S05]  /*2bf0*/  CALL.REL.NOINC `($__internal_1_$__cuda_sm20_rem_s64) ;  /* 0x00000044003c7944 */ /* 0x000fea0003c00000 */
[----:B------:R-:W-:Y:S05]  /*2c00*/  BRA `(.L_x_61) ;  /* 0x0000000000447947 */ /* 0x000fea0003800000 */
.L_x_60:
        /* <DEDUP_REMOVED lines=17> */
.L_x_61:
[----:B------:R-:W-:Y:S05]  /*2d20*/  BSYNC.RECONVERGENT B6 ;  /* 0x0000000000067941 */ /* 0x000fea0003800200 */
.L_x_59:
        /* <DEDUP_REMOVED lines=14> */
.L_x_58:
[----:B------:R-:W-:Y:S05]  /*2e10*/  BRA `(.L_x_63) ;  /* 0x0000000000307947 */ /* 0x000fea0003800000 */
.L_x_57:
[----:B------:R-:W-:Y:S02]  /*2e20*/  IMAD R5, R5, -0x21131993, RZ ;  /* 0xdeece66d05057824 */ /* 0x000fe400078e02ff */
[----:B------:R-:W-:-:S04]  /*2e30*/  IMAD.WIDE.U32 R26, R8, -0x21131993, R32 ;  /* 0xdeece66d081a7825 */ /* 0x000fc800078e0020 */
[----:B------:R-:W-:-:S04]  /*2e40*/  IMAD R5, R8, 0x5, R5 ;  /* 0x0000000508057824 */ /* 0x000fc800078e0205 */
[----:B------:R-:W-:-:S05]  /*2e50*/  IMAD.IADD R5, R27, 0x1, R5 ;  /* 0x000000011b057824 */ /* 0x000fca00078e0205 */
[----:B------:R-:W-:Y:S02]  /*2e60*/  SHF.R.U64 R8, R26, 0x11, R5 ;  /* 0x000000111a087819 */ /* 0x000fe40000001205 */
[----:B------:R-:W-:Y:S02]  /*2e70*/  LOP3.LUT R5, R5, 0xffff, RZ, 0xc0, !PT ;  /* 0x0000ffff05057812 */ /* 0x000fe400078ec0ff */
[----:B------:R-:W-:Y:S01]  /*2e80*/  LOP3.LUT R39, R8, 0x7fffffff, RZ, 0xc0, !PT ;  /* 0x7fffffff08277812 */ /* 0x000fe200078ec0ff */
[----:B------:R-:W-:-:S04]  /*2e90*/  IMAD.MOV.U32 R8, RZ, RZ, R26 ;  /* 0x000000ffff087224 */ /* 0x000fc800078e001a */
[-C--:B------:R-:W-:Y:S02]  /*2ea0*/  IMAD R35, R36, R39.reuse, RZ ;  /* 0x0000002724237224 */ /* 0x080fe400078e02ff */
[----:B------:R-:W-:-:S04]  /*2eb0*/  IMAD.WIDE.U32 R38, R38, R39, RZ ;  /* 0x0000002726267225 */ /* 0x000fc800078e00ff */
[----:B------:R-:W-:-:S05]  /*2ec0*/  IMAD.IADD R35, R39, 0x1, R35 ;  /* 0x0000000127237824 */ /* 0x000fca00078e0223 */
[----:B------:R-:W-:-:S07]  /*2ed0*/  SHF.R.U64 R35, R38, 0x1f, R35 ;  /* 0x0000001f26237819 */ /* 0x000fce0000001223 */
.L_x_63:
[----:B------:R-:W-:Y:S05]  /*2ee0*/  BSYNC.RECONVERGENT B4 ;  /* 0x0000000000047941 */ /* 0x000fea0003800200 */
.L_x_56:
[----:B------:R-:W-:Y:S01]  /*2ef0*/  IADD3 R12, PT, PT, R35, 0x1, RZ ;  /* 0x00000001230c7810 */ /* 0x000fe20007ffe0ff */
[----:B------:R-:W-:Y:S06]  /*2f00*/  BRA `(.L_x_64) ;  /* 0x0000000000047947 */ /* 0x000fec0003800000 */
.L_x_55:
[----:B------:R-:W-:-:S07]  /*2f10*/  IMAD.MOV.U32 R12, RZ, RZ, 0x1 ;  /* 0x00000001ff0c7424 */ /* 0x000fce00078e00ff */
.L_x_64:
[----:B------:R-:W-:Y:S05]  /*2f20*/  BSYNC.RECONVERGENT B3 ;  /* 0x0000000000037941 */ /* 0x000fea0003800200 */
.L_x_54:
[----:B------:R0:W-:Y:S02]  /*2f30*/  STL [R1+0x50], R12 ;  /* 0x0000500c01007387 */ /* 0x0001e40000100800 */
.L_x_45:
[----:B------:R-:W-:Y:S05]  /*2f40*/  BSYNC.RECONVERGENT B2 ;  /* 0x0000000000027941 */ /* 0x000fea0003800200 */
.L_x_44:
[----:B0-----:R-:W-:Y:S01]  /*2f50*/  PRMT R12, R16, 0x9910, RZ ;  /* 0x00009910100c7816 */ /* 0x001fe200000000ff */
[----:B------:R-:W-:Y:S03]  /*2f60*/  BSSY.RECONVERGENT B2, `(.L_x_65) ;  /* 0x00002dc000027945 */ /* 0x000fe60003800200 */
[----:B------:R-:W-:-:S13]  /*2f70*/  ISETP.NE.AND P0, PT, R12, RZ, PT ;  /* 0x000000ff0c00720c */ /* 0x000fda0003f05270 */
[----:B------:R-:W-:Y:S05]  /*2f80*/  @!P0 BRA `(.L_x_66) ;  /* 0x0000002c00648947 */ /* 0x000fea0003800000 */
[----:B------:R0:W-:Y:S01]  /*2f90*/  STL [R1+0x78], RZ ;  /* 0x000078ff01007387 */ /* 0x0001e20000100800 */
[----:B------:R-:W-:Y:S01]  /*2fa0*/  ISETP.NE.AND P0, PT, R21, R20, PT ;  /* 0x000000141500720c */ /* 0x000fe20003f05270 */
[----:B------:R-:W-:Y:S02]  /*2fb0*/  BSSY.RECONVERGENT B3, `(.L_x_67) ;  /* 0x0000069000037945 */ /* 0x000fe40003800200 */
[----:B------:R0:W-:Y:S04]  /*2fc0*/  STL [R1+0x7c], RZ ;  /* 0x00007cff01007387 */ /* 0x0001e80000100800 */
[----:B------:R0:W-:Y:S04]  /*2fd0*/  STL.64 [R1+0x80], RZ ;  /* 0x000080ff01007387 */ /* 0x0001e80000100a00 */
[----:B------:R0:W-:Y:S04]  /*2fe0*/  STL.U16 [R1+0x8a], RZ ;  /* 0x00008aff01007387 */ /* 0x0001e80000100400 */
        /* <DEDUP_REMOVED lines=24> */
[----:B------:R0:W-:Y:S04]  /*3170*/  STL.U16 [R1+0x98], RZ ;  /* 0x000098ff01007387 */ /* 0x0001e80000100400 */
[----:B------:R0:W-:Y:S04]  /*3180*/  STL.U16 [R1+0xa8], RZ ;  /* 0x0000a8ff01007387 */ /* 0x0001e80000100400 */
[----:B------:R0:W-:Y:S04]  /*3190*/  STL.U16 [R1+0xb8], RZ ;  /* 0x0000b8ff01007387 */ /* 0x0001e80000100400 */
[----:B------:R0:W-:Y:S04]  /*31a0*/  STL.U16 [R1+0xc8], RZ ;  /* 0x0000c8ff01007387 */ /* 0x0001e80000100400 */
[----:B------:R0:W-:Y:S04]  /*31b0*/  STL.U16 [R1+0xd8], RZ ;  /* 0x0000d8ff01007387 */ /* 0x0001e80000100400 */
[----:B------:R0:W-:Y:S04]  /*31c0*/  STL.U16 [R1+0xe8], RZ ;  /* 0x0000e8ff01007387 */ /* 0x0001e80000100400 */
[----:B------:R0:W-:Y:S04]  /*31d0*/  STL.U16 [R1+0xf8], RZ ;  /* 0x0000f8ff01007387 */ /* 0x0001e80000100400 */
[----:B------:R0:W-:Y:S01]  /*31e0*/  STL.64 [R1+0x108], RZ ;  /* 0x000108ff01007387 */ /* 0x0001e20000100a00 */
        /* <DEDUP_REMOVED lines=9> */
.L_x_75:
        /* <DEDUP_REMOVED lines=12> */
[----:B0-----:R-:W-:Y:S05]  /*3340*/  CALL.REL.NOINC `($__internal_1_$__cuda_sm20_rem_s64) ;  /* 0x0000003c00687944 */ /* 0x001fea0003c00000 */
[----:B------:R-:W-:Y:S05]  /*3350*/  BRA `(.L_x_74) ;  /* 0x0000000000447947 */ /* 0x000fea0003800000 */
.L_x_73:
[----:B------:R-:W1:Y:S01]  /*3360*/  I2F.U32.RP R12, R38 ;  /* 0x00000026000c7306 */ /* 0x000e620000209000 */
[----:B------:R-:W-:Y:S01]  /*3370*/  IMAD.MOV R15, RZ, RZ, -R38 ;  /* 0x000000ffff0f7224 */ /* 0x000fe200078e0a26 */
[----:B------:R-:W-:-:S06]  /*3380*/  ISETP.NE.U32.AND P2, PT, R38, RZ, PT ;  /* 0x000000ff2600720c */ /* 0x000fcc0003f45070 */
[----:B-1----:R-:W1:Y:S02]  /*3390*/  MUFU.RCP R12, R12 ;  /* 0x0000000c000c7308 */ /* 0x002e640000001000 */
[----:B-1----:R-:W-:-:S06]  /*33a0*/  VIADD R26, R12, 0xffffffe ;  /* 0x0ffffffe0c1a7836 */ /* 0x002fcc0000000000 */
[----:B------:R1:W2:Y:S02]  /*33b0*/  F2I.FTZ.U32.TRUNC.NTZ R27, R26 ;  /* 0x0000001a001b7305 */ /* 0x0002a4000021f000 */
[----:B-1----:R-:W-:Y:S02]  /*33c0*/  IMAD.MOV.U32 R26, RZ, RZ, RZ ;  /* 0x000000ffff1a7224 */ /* 0x002fe400078e00ff */
[----:B--2---:R-:W-:-:S04]  /*33d0*/  IMAD R15, R15, R27, RZ ;  /* 0x0000001b0f0f7224 */ /* 0x004fc800078e02ff */
        /* <DEDUP_REMOVED lines=9> */
.L_x_74:
[----:B------:R-:W-:Y:S05]  /*3470*/  BSYNC.RECONVERGENT B6 ;  /* 0x0000000000067941 */ /* 0x000fea0003800200 */
.L_x_72:
[----:B------:R-:W-:Y:S01]  /*3480*/  IMAD.IADD R12, R21, 0x1, -R20 ;  /* 0x00000001150c7824 */ /* 0x000fe200078e0a14 */
        /* <DEDUP_REMOVED lines=13> */
.L_x_71:
[----:B------:R-:W-:Y:S05]  /*3560*/  BRA `(.L_x_76) ;  /* 0x00000000002c7947 */ /* 0x000fea0003800000 */
.L_x_70:
[----:B------:R-:W-:Y:S02]  /*3570*/  IMAD R5, R5, -0x21131993, RZ ;  /* 0xdeece66d05057824 */ /* 0x000fe400078e02ff */
[----:B------:R-:W-:-:S04]  /*3580*/  IMAD.WIDE.U32 R26, R8, -0x21131993, R32 ;  /* 0xdeece66d081a7825 */ /* 0x000fc800078e0020 */
[----:B------:R-:W-:-:S05]  /*3590*/  IMAD R5, R8, 0x5, R5 ;  /* 0x0000000508057824 */ /* 0x000fca00078e0205 */
[----:B------:R-:W-:-:S04]  /*35a0*/  IADD3 R5, PT, PT, R27, R5, RZ ;  /* 0x000000051b057210 */ /* 0x000fc80007ffe0ff */
[----:B------:R-:W-:Y:S02]  /*35b0*/  SHF.R.U64 R8, R26, 0x11, R5 ;  /* 0x000000111a087819 */ /* 0x000fe40000001205 */
[----:B------:R-:W-:Y:S02]  /*35c0*/  LOP3.LUT R5, R5, 0xffff, RZ, 0xc0, !PT ;  /* 0x0000ffff05057812 */ /* 0x000fe400078ec0ff */
[----:B------:R-:W-:Y:S01]  /*35d0*/  LOP3.LUT R35, R8, 0x7fffffff, RZ, 0xc0, !PT ;  /* 0x7fffffff08237812 */ /* 0x000fe200078ec0ff */
[----:B------:R-:W-:-:S04]  /*35e0*/  IMAD.MOV.U32 R8, RZ, RZ, R26 ;  /* 0x000000ffff087224 */ /* 0x000fc800078e001a */
[----:B------:R-:W-:-:S04]  /*35f0*/  IMAD.WIDE.U32 R38, R35, R38, RZ ;  /* 0x0000002623267225 */ /* 0x000fc800078e00ff */
[----:B------:R-:W-:-:S05]  /*3600*/  IMAD R35, R36, R35, R39 ;  /* 0x0000002324237224 */ /* 0x000fca00078e0227 */
[----:B------:R-:W-:-:S07]  /*3610*/  SHF.R.U64 R35, R38, 0x1f, R35 ;  /* 0x0000001f26237819 */ /* 0x000fce0000001223 */
.L_x_76:
[----:B------:R-:W-:Y:S05]  /*3620*/  BSYNC.RECONVERGENT B4 ;  /* 0x0000000000047941 */ /* 0x000fea0003800200 */
.L_x_69:
[----:B------:R-:W-:-:S07]  /*3630*/  IADD3 R20, PT, PT, R20, 0x1, R35 ;  /* 0x0000000114147810 */ /* 0x000fce0007ffe023 */
.L_x_68:
[----:B------:R-:W-:Y:S05]  /*3640*/  BSYNC.RECONVERGENT B3 ;  /* 0x0000000000037941 */ /* 0x000fea0003800200 */
.L_x_67:
[----:B------:R-:W-:Y:S01]  /*3650*/  SHF.R.S32.HI R12, RZ, 0x1f, R19 ;  /* 0x0000001fff0c7819 */ /* 0x000fe20000011413 */
[----:B------:R-:W-:Y:S03]  /*3660*/  BSSY.RECONVERGENT B3, `(.L_x_77) ;  /* 0x0000044000037945 */ /* 0x000fe60003800200 */
[----:B------:R-:W-:-:S04]  /*3670*/  LEA.HI R12, R12, R19, RZ, 0x2 ;  /* 0x000000130c0c7211 */ /* 0x000fc800078f10ff */
[----:B------:R-:W-:-:S05]  /*3680*/  SHF.R.S32.HI R15, RZ, 0x2, R12 ;  /* 0x00000002ff0f7819 */ /* 0x000fca000001140c */
[----:B------:R-:W-:-:S05]  /*3690*/  VIADD R38, R15, 0x1 ;  /* 0x000000010f267836 */ /* 0x000fca0000000000 */
[----:B------:R-:W-:Y:S02]  /*36a0*/  LOP3.LUT R19, R38, R15, RZ, 0x30, !PT ;  /* 0x0000000f26137212 */ /* 0x000fe400078e30ff */
[----:B------:R-:W-:Y:S02]  /*36b0*/  SHF.R.S32.HI R36, RZ, 0x1f, R38 ;  /* 0x0000001fff247819 */ /* 0x000fe40000011426 */
[----:B------:R-:W-:-:S13]  /*36c0*/  ISETP.NE.AND P0, PT, R19, R38, PT ;  /* 0x000000261300720c */ /* 0x000fda0003f05270 */
[----:B------:R-:W-:Y:S05]  /*36d0*/  @!P0 BRA `(.L_x_78) ;  /* 0x0000000000c08947 */ /* 0x000fea0003800000 */
[----:B------:R-:W-:Y:S01]  /*36e0*/  BSSY.RECONVERGENT B4, `(.L_x_79) ;  /* 0x000002e000047945 */ /* 0x000fe20003800200 */
.L_x_83:
        /* <DEDUP_REMOVED lines=13> */
[----:B------:R-:W-:Y:S01]  /*37c0*/  IMAD.MOV.U32 R16, RZ, RZ, R35 ;  /* 0x000000ffff107224 */ /* 0x000fe200078e0023 */
[----:B------:R-:W-:Y:S06]  /*37d0*/  BRA `(.L_x_82) ;  /* 0x0000000000447947 */ /* 0x000fec0003800000 */
.L_x_81:
        /* <DEDUP_REMOVED lines=17> */
.L_x_82:
[----:B------:R-:W-:Y:S05]  /*38f0*/  BSYNC.RECONVERGENT B5 ;  /* 0x0000000000057941 */ /* 0x000fea0003800200 */
.L_x_80:
[----:B------:R-:W-:Y:S01]  /*3900*/  IADD3 RZ, P0, P2, R44, R15, -R16 ;  /* 0x0000000f2cff7210 */ /* 0x000fe20007a1e810 */
[----:B------:R-:W-:Y:S01]  /*3910*/  IMAD R5, R5, -0x21131993, RZ ;  /* 0xdeece66d05057824 */ /* 0x000fe200078e02ff */
[----:B------:R-:W-:Y:S01]  /*3920*/  SHF.R.S32.HI R12, RZ, 0x1f, R15 ;  /* 0x0000001fff0c7819 */ /* 0x000fe2000001140f */
[----:B------:R-:W-:Y:S01]  /*3930*/  IMAD.WIDE.U32 R18, R8, -0x21131993, R32 ;  /* 0xdeece66d08127825 */ /* 0x000fe200078e0020 */
[----:B------:R-:W-:-:S03]  /*3940*/  SHF.R.S32.HI R21, RZ, 0x1f, R16 ;  /* 0x0000001fff157819 */ /* 0x000fc60000011410 */
[----:B------:R-:W-:Y:S01]  /*3950*/  IMAD R5, R8, 0x5, R5 ;  /* 0x0000000508057824 */ /* 0x000fe200078e0205 */
[----:B------:R-:W-:Y:S01]  /*3960*/  IADD3.X R12, PT, PT, RZ, R12, ~R21, P0, P2 ;  /* 0x0000000cff0c7210 */ /* 0x000fe200007e4c15 */
[----:B------:R-:W-:Y:S02]  /*3970*/  IMAD.MOV.U32 R8, RZ, RZ, R18 ;  /* 0x000000ffff087224 */ /* 0x000fe400078e0012 */
[----:B------:R-:W-:Y:S01]  /*3980*/  IMAD.IADD R5, R19, 0x1, R5 ;  /* 0x0000000113057824 */ /* 0x000fe200078e0205 */
[----:B------:R-:W-:-:S04]  /*3990*/  ISETP.GE.AND P0, PT, R12, RZ, PT ;  /* 0x000000ff0c00720c */ /* 0x000fc80003f06270 */
[----:B------:R-:W-:-:S09]  /*39a0*/  LOP3.LUT R5, R5, 0xffff, RZ, 0xc0, !PT ;  /* 0x0000ffff05057812 */ /* 0x000fd200078ec0ff */
[----:B------:R-:W-:Y:S05]  /*39b0*/  @!P0 BRA `(.L_x_83) ;  /* 0xfffffffc004c8947 */ /* 0x000fea000383ffff */
[----:B------:R-:W-:Y:S05]  /*39c0*/  BSYNC.RECONVERGENT B4 ;  /* 0x0000000000047941 */ /* 0x000fea0003800200 */
.L_x_79:
[----:B------:R-:W-:Y:S05]  /*39d0*/  BRA `(.L_x_84) ;  /* 0x0000000000307947 */ /* 0x000fea0003800000 */
.L_x_78:
[----:B------:R-:W-:Y:S02]  /*39e0*/  IMAD R5, R5, -0x21131993, RZ ;  /* 0xdeece66d05057824 */ /* 0x000fe400078e02ff */
[----:B------:R-:W-:-:S04]  /*39f0*/  IMAD.WIDE.U32 R26, R8, -0x21131993, R32 ;  /* 0xdeece66d081a7825 */ /* 0x000fc800078e0020 */
[----:B------:R-:W-:Y:S02]  /*3a00*/  IMAD R5, R8, 0x5, R5 ;  /* 0x0000000508057824 */ /* 0x000fe400078e0205 */
[----:B------:R-:W-:Y:S02]  /*3a10*/  IMAD.MOV.U32 R8, RZ, RZ, R26 ;  /* 0x000000ffff087224 */ /* 0x000fe400078e001a */
[----:B------:R-:W-:-:S05]  /*3a20*/  IMAD.IADD R21, R27, 0x1, R5 ;  /* 0x000000011b157824 */ /* 0x000fca00078e0205 */
[----:B------:R-:W-:-:S04]  /*3a30*/  SHF.R.U64 R5, R26, 0x11, R21 ;  /* 0x000000111a057819 */ /* 0x000fc80000001215 */
[----:B------:R-:W-:-:S05]  /*3a40*/  LOP3.LUT R19, R5, 0x7fffffff, RZ, 0xc0, !PT ;  /* 0x7fffffff05137812 */ /* 0x000fca00078ec0ff */
[-C--:B------:R-:W-:Y:S02]  /*3a50*/  IMAD R5, R36, R19.reuse, RZ ;  /* 0x0000001324057224 */ /* 0x080fe400078e02ff */
[----:B------:R-:W-:-:S05]  /*3a60*/  IMAD.WIDE.U32 R18, R38, R19, RZ ;  /* 0x0000001326127225 */ /* 0x000fca00078e00ff */
[----:B------:R-:W-:Y:S02]  /*3a70*/  IADD3 R19, PT, PT, R19, R5, RZ ;  /* 0x0000000513137210 */ /* 0x000fe40007ffe0ff */
[----:B------:R-:W-:Y:S02]  /*3a80*/  LOP3.LUT R5, R21, 0xffff, RZ, 0xc0, !PT ;  /* 0x0000ffff15057812 */ /* 0x000fe400078ec0ff */
[----:B------:R-:W-:-:S07]  /*3a90*/  SHF.R.U64 R16, R18, 0x1f, R19 ;  /* 0x0000001f12107819 */ /* 0x000fce0000001213 */
.L_x_84:
[----:B------:R-:W-:Y:S05]  /*3aa0*/  BSYNC.RECONVERGENT B3 ;  /* 0x0000000000037941 */ /* 0x000fea0003800200 */
.L_x_77:
[----:B------:R-:W-:Y:S01]  /*3ab0*/  VIADD R12, R15, 0x1 ;  /* 0x000000010f0c7836 */ /* 0x000fe20000000000 */
[----:B------:R-:W-:Y:S04]  /*3ac0*/  BSSY.RECONVERGENT B3, `(.L_x_85) ;  /* 0x000003f000037945 */ /* 0x000fe80003800200 */
[----:B------:R-:W-:-:S04]  /*3ad0*/  LOP3.LUT R19, R12, R15, RZ, 0x30, !PT ;  /* 0x0000000f0c137212 */ /* 0x000fc800078e30ff */
[----:B------:R-:W-:-:S13]  /*3ae0*/  ISETP.NE.AND P0, PT, R19, R38, PT ;  /* 0x000000261300720c */ /* 0x000fda0003f05270 */
[----:B------:R-:W-:Y:S05]  /*3af0*/  @!P0 BRA `(.L_x_86) ;  /* 0x0000000000c08947 */ /* 0x000fea0003800000 */
[----:B------:R-:W-:Y:S01]  /*3b00*/  BSSY.RECONVERGENT B4, `(.L_x_87) ;  /* 0x000002e000047945 */ /* 0x000fe20003800200 */
.L_x_91:
        /* <DEDUP_REMOVED lines=14> */
.L_x_89:
[----:B------:R-:W-:-:S04]  /*3bf0*/  VIADD R26, R15, 0x1 ;  /* 0x000000010f1a7836 */ /* 0x000fc80000000000 */
[----:B------:R-:W1:Y:S01]  /*3c00*/  I2F.U32.RP R12, R26 ;  /* 0x0000001a000c7306 */ /* 0x000e620000209000 */
[----:B------:R-:W-:-:S07]  /*3c10*/  ISETP.NE.U32.AND P2, PT, R26, RZ, PT ;  /* 0x000000ff1a00720c */ /* 0x000fce0003f45070 */
[----:B-1----:R-:W1:Y:S02]  /*3c20*/  MUFU.RCP R12, R12 ;  /* 0x0000000c000c7308 */ /* 0x002e640000001000 */
[----:B-1----:R-:W-:-:S06]  /*3c30*/  VIADD R18, R12, 0xffffffe ;  /* 0x0ffffffe0c127836 */ /* 0x002fcc0000000000 */
[----:B------:R1:W2:Y:S02]  /*3c40*/  F2I.FTZ.U32.TRUNC.NTZ R19, R18 ;  /* 0x0000001200137305 */ /* 0x0002a4000021f000 */
[----:B-1----:R-:W-:Y:S02]  /*3c50*/  IMAD.MOV.U32 R18, RZ, RZ, RZ ;  /* 0x000000ffff127224 */ /* 0x002fe400078e00ff */
[----:B--2---:R-:W-:-:S04]  /*3c60*/  IMAD.MOV R21, RZ, RZ, -R19 ;  /* 0x000000ffff157224 */ /* 0x004fc800078e0a13 */
        /* <DEDUP_REMOVED lines=10> */
.L_x_90:
[----:B------:R-:W-:Y:S05]  /*3d10*/  BSYNC.RECONVERGENT B5 ;  /* 0x0000000000057941 */ /* 0x000fea0003800200 */
.L_x_88:
        /* <DEDUP_REMOVED lines=13> */
.L_x_87:
[----:B------:R-:W-:Y:S05]  /*3df0*/  BRA `(.L_x_92) ;  /* 0x00000000002c7947 */ /* 0x000fea0003800000 */
.L_x_86:
[----:B------:R-:W-:Y:S02]  /*3e00*/  IMAD R5, R5, -0x21131993, RZ ;  /* 0xdeece66d05057824 */ /* 0x000fe400078e02ff */
[----:B------:R-:W-:-:S04]  /*3e10*/  IMAD.WIDE.U32 R18, R8, -0x21131993, R32 ;  /* 0xdeece66d08127825 */ /* 0x000fc800078e0020 */
[----:B------:R-:W-:-:S04]  /*3e20*/  IMAD R5, R8, 0x5, R5 ;  /* 0x0000000508057824 */ /* 0x000fc800078e0205 */
[----:B------:R-:W-:-:S05]  /*3e30*/  IMAD.IADD R5, R19, 0x1, R5 ;  /* 0x0000000113057824 */ /* 0x000fca00078e0205 */
[----:B------:R-:W-:Y:S02]  /*3e40*/  SHF.R.U64 R8, R18, 0x11, R5 ;  /* 0x0000001112087819 */ /* 0x000fe40000001205 */
[----:B------:R-:W-:Y:S02]  /*3e50*/  LOP3.LUT R5, R5, 0xffff, RZ, 0xc0, !PT ;  /* 0x0000ffff05057812 */ /* 0x000fe400078ec0ff */
[----:B------:R-:W-:Y:S02]  /*3e60*/  LOP3.LUT R35, R8, 0x7fffffff, RZ, 0xc0, !PT ;  /* 0x7fffffff08237812 */ /* 0x000fe400078ec0ff */
[----:B------:R-:W-:-:S03]  /*3e70*/  MOV R8, R18 ;  /* 0x0000001200087202 */ /* 0x000fc60000000f00 */
[----:B------:R-:W-:-:S04]  /*3e80*/  IMAD.WIDE.U32 R38, R35, R38, RZ ;  /* 0x0000002623267225 */ /* 0x000fc800078e00ff */
[----:B------:R-:W-:-:S05]  /*3e90*/  IMAD R35, R36, R35, R39 ;  /* 0x0000002324237224 */ /* 0x000fca00078e0227 */
[----:B------:R-:W-:-:S07]  /*3ea0*/  SHF.R.U64 R35, R38, 0x1f, R35 ;  /* 0x0000001f26237819 */ /* 0x000fce0000001223 */
.L_x_92:
[----:B------:R-:W-:Y:S05]  /*3eb0*/  BSYNC.RECONVERGENT B3 ;  /* 0x0000000000037941 */ /* 0x000fea0003800200 */
.L_x_85:
[----:B------:R-:W-:Y:S01]  /*3ec0*/  IMAD R5, R5, -0x21131993, RZ ;  /* 0xdeece66d05057824 */ /* 0x000fe200078e02ff */
[----:B------:R-:W-:Y:S01]  /*3ed0*/  UMOV UR8, 0x33333333 ;  /* 0x3333333300087882 */ /* 0x000fe20000000000 */
[C---:B------:R-:W-:Y:S01]  /*3ee0*/  IMAD.WIDE.U32 R26, R8.reuse, -0x21131993, R32 ;  /* 0xdeece66d081a7825 */ /* 0x040fe200078e0020 */
[----:B------:R-:W-:Y:S01]  /*3ef0*/  UMOV UR9, 0x3fc33333 ;  /* 0x3fc3333300097882 */ /* 0x000fe20000000000 */
[----:B------:R-:W-:Y:S02]  /*3f00*/  IADD3 R16, PT, PT, R35, R16, R20 ;  /* 0x0000001023107210 */ /* 0x000fe40007ffe014 */
[----:B------:R-:W-:Y:S02]  /*3f10*/  IMAD R5, R8, 0x5, R5 ;  /* 0x0000000508057824 */ /* 0x000fe400078e0205 */
[----:B------:R-:W-:-:S04]  /*3f20*/  IMAD.WIDE.U32 R18, R26, -0x21131993, R32 ;  /* 0xdeece66d1a127825 */ /* 0x000fc800078e0020 */
[----:B------:R-:W-:-:S05]  /*3f30*/  IMAD.IADD R15, R27, 0x1, R5 ;  /* 0x000000011b0f7824 */ /* 0x000fca00078e0205 */
[----:B------:R-:W-:Y:S02]  /*3f40*/  LOP3.LUT R5, R15, 0xffff, RZ, 0xc0, !PT ;  /* 0x0000ffff0f057812 */ /* 0x000fe400078ec0ff */
[----:B------:R-:W-:-:S03]  /*3f50*/  SHF.R.U64 R8, R26, 0x18, R15 ;  /* 0x000000181a087819 */ /* 0x000fc6000000120f */
[----:B------:R-:W-:Y:S01]  /*3f60*/  IMAD R5, R5, -0x21131993, RZ ;  /* 0xdeece66d05057824 */ /* 0x000fe200078e02ff */
[----:B------:R-:W-:-:S03]  /*3f70*/  LOP3.LUT R8, R8, 0xffffff, RZ, 0xc0, !PT ;  /* 0x00ffffff08087812 */ /* 0x000fc600078ec0ff */
[----:B------:R-:W-:Y:S01]  /*3f80*/  IMAD R5, R26, 0x5, R5 ;  /* 0x000000051a057824 */ /* 0x000fe200078e0205 */
[----:B------:R-:W-:-:S03]  /*3f90*/  I2FP.F32.S32 R8, R8 ;  /* 0x0000000800087245 */ /* 0x000fc60000201400 */
[----:B------:R-:W-:-:S05]  /*3fa0*/  IMAD.IADD R5, R19, 0x1, R5 ;  /* 0x0000000113057824 */ /* 0x000fca00078e0205 */
[----:B------:R-:W-:-:S04]  /*3fb0*/  SHF.R.U64 R12, R18, 0x18, R5 ;  /* 0x00000018120c7819 */ /* 0x000fc80000001205 */
[----:B------:R-:W-:-:S04]  /*3fc0*/  LOP3.LUT R12, R12, 0xffffff, RZ, 0xc0, !PT ;  /* 0x00ffffff0c0c7812 */ /* 0x000fc800078ec0ff */
[----:B------:R-:W-:-:S05]  /*3fd0*/  I2FP.F32.S32 R12, R12 ;  /* 0x0000000c000c7245 */ /* 0x000fca0000201400 */
[----:B------:R-:W-:-:S04]  /*3fe0*/  FMUL R15, R12, 5.9604644775390625e-08 ;  /* 0x338000000c0f7820 */ /* 0x000fc80000400000 */
[----:B------:R-:W-:Y:S01]  /*3ff0*/  FFMA R8, R8, 5.9604644775390625e-08, R15 ;  /* 0x3380000008087823 */ /* 0x000fe2000000000f */
[----:B------:R-:W-:-:S03]  /*4000*/  I2FP.F32.S32 R15, R16 ;  /* 0x00000010000f7245 */ /* 0x000fc60000201400 */
[----:B------:R-:W-:-:S04]  /*4010*/  FADD R8, R8, -1 ;  /* 0xbf80000008087421 */ /* 0x000fc80000000000 */
[----:B------:R-:W1:Y:S02]  /*4020*/  F2F.F64.F32 R26, R8 ;  /* 0x00000008001a7310 */ /* 0x000e640000201800 */
[----:B-1----:R-:W-:-:S10]  /*4030*/  DMUL R26, R26, UR8 ;  /* 0x000000081a1a7c28 */ /* 0x002fd40008000000 */
[----:B------:R-:W1:Y:S02]  /*4040*/  F2F.F32.F64 R26, R26 ;  /* 0x0000001a001a7310 */ /* 0x000e640000301000 */
[----:B-1----:R-:W-:-:S05]  /*4050*/  FFMA R19, R26, R15, R15 ;  /* 0x0000000f1a137223 */ /* 0x002fca000000000f */
[C---:B------:R-:W-:Y:S02]  /*4060*/  LOP3.LUT R12, R19.reuse, 0x80000000, RZ, 0xc0, !PT ;  /* 0x80000000130c7812 */ /* 0x040fe400078ec0ff */
[C---:B------:R-:W-:Y:S02]  /*4070*/  FSETP.GEU.AND P2, PT, |R19|.reuse, 0.5, PT ;  /* 0x3f0000001300780b */ /* 0x040fe40003f4e200 */
[----:B------:R-:W-:Y:S02]  /*4080*/  LOP3.LUT R12, R12, 0x3f000000, RZ, 0xfc, !PT ;  /* 0x3f0000000c0c7812 */ /* 0x000fe400078efcff */
[----:B------:R-:W-:-:S03]  /*4090*/  FSETP.GT.AND P0, PT, |R19|, 8388608, PT ;  /* 0x4b0000001300780b */ /* 0x000fc60003f04200 */
[----:B------:R-:W-:-:S06]  /*40a0*/  FADD R12, R19, R12 ;  /* 0x0000000c130c7221 */ /* 0x000fcc0000000000 */
[----:B------:R-:W1:Y:S02]  /*40b0*/  FRND.TRUNC R12, R12 ;  /* 0x0000000c000c7307 */ /* 0x000e64000020d000 */
[----:B-1----:R-:W-:-:S06]  /*40c0*/  FSEL R15, R19, R12, P0 ;  /* 0x0000000c130f7208 */ /* 0x002fcc0000000000 */
[----:B------:R-:W1:Y:S08]  /*40d0*/  @!P2 FRND.TRUNC R15, R19 ;  /* 0x00000013000fa307 */ /* 0x000e70000020d000 */
[----:B-1----:R-:W1:Y:S02]  /*40e0*/  F2I.TRUNC.NTZ R8, R15 ;  /* 0x0000000f00087305 */ /* 0x002e64000020f100 */
[----:B-1----:R-:W-:-:S05]  /*40f0*/  VIMNMX R29, PT, PT, R8, 0x1, !PT ;  /* 0x00000001081d7848 */ /* 0x002fca0007fe0100 */
[----:B------:R-:W-:-:S05]  /*4100*/  IMAD.WIDE R28, R29, 0x18, R24 ;  /* 0x000000181d1c7825 */ /* 0x000fca00078e0218 */
[----:B------:R-:W2:Y:S01]  /*4110*/  LD.E.64 R20, desc[UR12][R28.64] ;  /* 0x0000000c1c147980 */ /* 0x000ea2000c101b00 */
[----:B------:R-:W-:Y:S01]  /*4120*/  IMAD.MOV.U32 R8, RZ, RZ, R18 ;  /* 0x000000ffff087224 */ /* 0x000fe200078e0012 */
[----:B------:R-:W-:Y:S02]  /*4130*/  LOP3.LUT R5, R5, 0xffff, RZ, 0xc0, !PT ;  /* 0x0000ffff05057812 */ /* 0x000fe400078ec0ff */
[----:B--2---:R-:W-:-:S04]  /*4140*/  ISETP.GE.U32.AND P0, PT, R20, 0x1, PT ;  /* 0x000000011400780c */ /* 0x004fc80003f06070 */
[----:B------:R-:W-:-:S13]  /*4150*/  ISETP.GE.AND.EX P0, PT, R21, RZ, PT, P0 ;  /* 0x000000ff1500720c */ /* 0x000fda0003f06300 */
[----:B------:R-:W-:Y:S05]  /*4160*/  @!P0 BRA `(.L_x_66) ;  /* 0x0000001800ec8947 */ /* 0x000fea0003800000 */
[----:B------:R1:W5:Y:S04]  /*4170*/  LD.E.64 R26, desc[UR12][R28.64+0x8] ;  /* 0x0000080c1c1a7980 */ /* 0x000368000c101b00 */
[----:B------:R1:W5:Y:S01]  /*4180*/  LD.E.64 R24, desc[UR12][R28.64+0x10] ;  /* 0x0000100c1c187980 */ /* 0x000362000c101b00 */
[----:B------:R-:W-:Y:S01]  /*4190*/  IMAD.MOV R19, RZ, RZ, -R20 ;  /* 0x000000ffff137224 */ /* 0x000fe200078e0a14 */
[----:B------:R-:W-:Y:S04]  /*41a0*/  BSSY.RECONVERGENT B3, `(.L_x_93) ;  /* 0x0000043000037945 */ /* 0x000fe80003800200 */
[----:B------:R-:W-:-:S04]  /*41b0*/  LOP3.LUT R19, R20, R19, RZ, 0xc0, !PT ;  /* 0x0000001314137212 */ /* 0x000fc800078ec0ff */
[----:B------:R-:W-:-:S13]  /*41c0*/  ISETP.NE.AND P0, PT, R19, R20, PT ;  /* 0x000000141300720c */ /* 0x000fda0003f05270 */
[----:B-1----:R-:W-:Y:S05]  /*41d0*/  @!P0 BRA `(.L_x_94) ;  /* 0x0000000000c88947 */ /* 0x002fea0003800000 */
[----:B------:R-:W-:Y:S01]  /*41e0*/  BSSY.RECONVERGENT B4, `(.L_x_95) ;  /* 0x0000030000047945 */ /* 0x000fe20003800200 */
.L_x_99:
[----:B------:R-:W-:Y:S01]  /*41f0*/  SHF.R.S32.HI R36, RZ, 0x1f, R20 ;  /* 0x0000001fff247819 */ /* 0x000fe20000011414 */
[----:B------:R-:W-:Y:S01]  /*4200*/  IMAD R29, R5, -0x21131993, RZ ;  /* 0xdeece66d051d7824 */ /* 0x000fe200078e02ff */
[----:B------:R-:W-:Y:S01]  /*4210*/  BSSY.RECONVERGENT B5, `(.L_x_96) ;  /* 0x000001f000057945 */ /* 0x000fe20003800200 */
[----:B------:R-:W-:Y:S01]  /*4220*/  IMAD.MOV.U32 R18, RZ, RZ, 0xb ;  /* 0x0000000bff127424 */ /* 0x000fe200078e00ff */
[----:B------:R-:W-:Y:S01]  /*4230*/  ISETP.NE.U32.AND P0, PT, R36, RZ, PT ;  /* 0x000000ff2400720c */ /* 0x000fe20003f05070 */
        /* <DEDUP_REMOVED lines=9> */
[----:B0----5:R-:W-:Y:S05]  /*42d0*/  CALL.REL.NOINC `($__internal_1_$__cuda_sm20_rem_s64) ;  /* 0x0000002c00847944 */ /* 0x021fea0003c00000 */
[----:B------:R-:W-:Y:S05]  /*42e0*/  BRA `(.L_x_98) ;  /* 0x0000000000447947 */ /* 0x000fea0003800000 */
.L_x_97:
        /* <DEDUP_REMOVED lines=17> */
.L_x_98:
[----:B------:R-:W-:Y:S05]  /*4400*/  BSYNC.RECONVERGENT B5 ;  /* 0x0000000000057941 */ /* 0x000fea0003800200 */
.L_x_96:
        /* <DEDUP_REMOVED lines=8> */
[----:B------:R-:W-:-:S02]  /*4490*/  IADD3.X R12, PT, PT, RZ, R12, ~R29, P0, P2 ;  /* 0x0000000cff0c7210 */ /* 0x000fc400007e4c1d */
[----:B------:R-:W-:Y:S02]  /*44a0*/  IADD3 R5, PT, PT, R19, R5, RZ ;  /* 0x0000000513057210 */ /* 0x000fe40007ffe0ff */
[----:B------:R-:W-:Y:S02]  /*44b0*/  ISETP.GE.AND P0, PT, R12, RZ, PT ;  /* 0x000000ff0c00720c */ /* 0x000fe40003f06270 */
[----:B------:R-:W-:-:S11]  /*44c0*/  LOP3.LUT R5, R5, 0xffff, RZ, 0xc0, !PT ;  /* 0x0000ffff05057812 */ /* 0x000fd600078ec0ff */
[----:B------:R-:W-:Y:S05]  /*44d0*/  @!P0 BRA `(.L_x_99) ;  /* 0xfffffffc00448947 */ /* 0x000fea000383ffff */
[----:B------:R-:W-:Y:S05]  /*44e0*/  BSYNC.RECONVERGENT B4 ;  /* 0x0000000000047941 */ /* 0x000fea0003800200 */
.L_x_95:
[----:B------:R-:W-:Y:S05]  /*44f0*/  BRA `(.L_x_100) ;  /* 0x0000000000347947 */ /* 0x000fea0003800000 */
.L_x_94:
[----:B------:R-:W-:Y:S01]  /*4500*/  IMAD R5, R5, -0x21131993, RZ ;  /* 0xdeece66d05057824 */ /* 0x000fe200078e02ff */
[----:B------:R-:W-:Y:S01]  /*4510*/  SHF.R.S32.HI R35, RZ, 0x1f, R20 ;  /* 0x0000001fff237819 */ /* 0x000fe20000011414 */
[----:B------:R-:W-:-:S04]  /*4520*/  IMAD.WIDE.U32 R18, R8, -0x21131993, R32 ;  /* 0xdeece66d08127825 */ /* 0x000fc800078e0020 */
[----:B------:R-:W-:-:S04]  /*4530*/  IMAD R5, R8, 0x5, R5 ;  /* 0x0000000508057824 */ /* 0x000fc800078e0205 */
[----:B------:R-:W-:-:S05]  /*4540*/  IMAD.IADD R5, R19, 0x1, R5 ;  /* 0x0000000113057824 */ /* 0x000fca00078e0205 */
[----:B------:R-:W-:Y:S02]  /*4550*/  SHF.R.U64 R8, R18, 0x11, R5 ;  /* 0x0000001112087819 */ /* 0x000fe40000001205 */
[----:B------:R-:W-:Y:S02]  /*4560*/  LOP3.LUT R5, R5, 0xffff, RZ, 0xc0, !PT ;  /* 0x0000ffff05057812 */ /* 0x000fe400078ec0ff */
[----:B------:R-:W-:-:S05]  /*4570*/  LOP3.LUT R8, R8, 0x7fffffff, RZ, 0xc0, !PT ;  /* 0x7fffffff08087812 */ /* 0x000fca00078ec0ff */
[-C--:B------:R-:W-:Y:S02]  /*4580*/  IMAD R35, R35, R8.reuse, RZ ;  /* 0x0000000823237224 */ /* 0x080fe400078e02ff */
[----:B------:R-:W-:-:S04]  /*4590*/  IMAD.WIDE.U32 R28, R20, R8, RZ ;  /* 0x00000008141c7225 */ /* 0x000fc800078e00ff */
[----:B------:R-:W-:Y:S02]  /*45a0*/  IMAD.IADD R35, R29, 0x1, R35 ;  /* 0x000000011d237824 */ /* 0x000fe400078e0223 */
[----:B------:R-:W-:-:S03]  /*45b0*/  IMAD.MOV.U32 R8, RZ, RZ, R18 ;  /* 0x000000ffff087224 */ /* 0x000fc600078e0012 */
[----:B------:R-:W-:-:S07]  /*45c0*/  SHF.R.U64 R35, R28, 0x1f, R35 ;  /* 0x0000001f1c237819 */ /* 0x000fce0000001223 */
.L_x_100:
[----:B------:R-:W-:Y:S05]  /*45d0*/  BSYNC.RECONVERGENT B3 ;  /* 0x0000000000037941 */ /* 0x000fea0003800200 */
.L_x_93:
[----:B------:R-:W-:Y:S01]  /*45e0*/  IMAD.SHL.U32 R29, R35, 0x4, RZ ;  /* 0x00000004231d7824 */ /* 0x000fe200078e00ff */
[----:B------:R-:W-:-:S04]  /*45f0*/  SHF.R.S32.HI R12, RZ, 0x1f, R35 ;  /* 0x0000001fff0c7819 */ /* 0x000fc80000011423 */
[----:B------:R-:W-:Y:S02]  /*4600*/  SHF.L.U64.HI R35, R35, 0x2, R12 ;  /* 0x0000000223237819 */ /* 0x000fe4000001020c */
[-C--:B-----5:R-:W-:Y:S02]  /*4610*/  IADD3 R18, P0, PT, R26, R29.reuse, RZ ;  /* 0x0000001d1a127210 */ /* 0x0a0fe40007f1e0ff */
[----:B------:R-:W-:-:S03]  /*4620*/  IADD3 R28, P2, PT, R24, R29, RZ ;  /* 0x0000001d181c7210 */ /* 0x000fc60007f5e0ff */
[--C-:B------:R-:W-:Y:S02]  /*4630*/  IMAD.X R19, R27, 0x1, R35.reuse, P0 ;  /* 0x000000011b137824 */ /* 0x100fe400000e0623 */
[----:B------:R-:W-:-:S03]  /*4640*/  IMAD.X R29, R25, 0x1, R35, P2 ;  /* 0x00000001191d7824 */ /* 0x000fc600010e0623 */
[----:B------:R-:W2:Y:S04]  /*4650*/  LD.E R18, desc[UR12][R18.64] ;  /* 0x0000000c12127980 */ /* 0x000ea8000c101900 */
[----:B------:R-:W3:Y:S01]  /*4660*/  LD.E R16, desc[UR12][R28.64] ;  /* 0x0000000c1c107980 */ /* 0x000ee2000c101900 */
[----:B------:R-:W-:Y:S01]  /*4670*/  IMAD R35, R0, 0x4, R1 ;  /* 0x0000000400237824 */ /* 0x000fe200078e0201 */
[----:B------:R-:W-:Y:S04]  /*4680*/  BSSY.RECONVERGENT B3, `(.L_x_101) ;  /* 0x000001d000037945 */ /* 0x000fe80003800200 */
[----:B--2---:R1:W-:Y:S04]  /*4690*/  STL [R35+0x28], R18 ;  /* 0x0000281223007387 */ /* 0x0043e80000100800 */
[----:B---3--:R1:W-:Y:S02]  /*46a0*/  STL [R35+0x50], R16 ;  /* 0x0000501023007387 */ /* 0x0083e40000100800 */
.L_x_102:
[----:B------:R-:W-:Y:S02]  /*46b0*/  IMAD R5, R5, -0x21131993, RZ ;  /* 0xdeece66d05057824 */ /* 0x000fe400078e02ff */
[----:B-1----:R-:W-:-:S04]  /*46c0*/  IMAD.WIDE.U32 R34, R8, -0x21131993, R32 ;  /* 0xdeece66d08227825 */ /* 0x002fc800078e0020 */
[----:B------:R-:W-:-:S04]  /*46d0*/  IMAD R5, R8, 0x5, R5 ;  /* 0x0000000508057824 */ /* 0x000fc800078e0205 */
[----:B------:R-:W-:-:S05]  /*46e0*/  IMAD.IADD R19, R35, 0x1, R5 ;  /* 0x0000000123137824 */ /* 0x000fca00078e0205 */
[----:B------:R-:W-:-:S04]  /*46f0*/  SHF.R.U64 R36, R34, 0x12, R19 ;  /* 0x0000001222247819 */ /* 0x000fc80000001213 */
[----:B------:R-:W-:-:S05]  /*4700*/  LOP3.LUT R36, R36, 0x3fffffff, RZ, 0xc0, !PT ;  /* 0x3fffffff24247812 */ /* 0x000fca00078ec0ff */
[----:B------:R-:W-:-:S04]  /*4710*/  IMAD.WIDE.U32 R28, P0, R36, -0x5c28f5c3, RZ ;  /* 0xa3d70a3d241c7825 */ /* 0x000fc800078000ff */
[----:B------:R-:W-:Y:S01]  /*4720*/  IMAD.WIDE.U32 R36, R36, 0x70a3d70b, RZ ;  /* 0x70a3d70b24247825 */ /* 0x000fe200078e00ff */
[----:B------:R-:W-:-:S03]  /*4730*/  SHF.R.U64 R36, R34, 0x11, R19 ;  /* 0x0000001122247819 */ /* 0x000fc60000001213 */
[----:B------:R-:W-:Y:S01]  /*4740*/  IMAD.X R39, RZ, RZ, RZ, P0 ;  /* 0x000000ffff277224 */ /* 0x000fe200000e06ff */
[----:B------:R-:W-:Y:S01]  /*4750*/  IADD3 RZ, P0, PT, R37, R28, RZ ;  /* 0x0000001c25ff7210 */ /* 0x000fe20007f1e0ff */
[----:B------:R-:W-:Y:S01]  /*4760*/  IMAD.MOV.U32 R38, RZ, RZ, R29 ;  /* 0x000000ffff267224 */ /* 0x000fe200078e001d */
[----:B------:R-:W-:Y:S01]  /*4770*/  LOP3.LUT R36, R36, 0x7fffffff, RZ, 0xc0, !PT ;  /* 0x7fffffff24247812 */ /* 0x000fe200078ec0ff */
[----:B------:R-:W-:Y:S02]  /*4780*/  IMAD.MOV.U32 R37, RZ, RZ, RZ ;  /* 0x000000ffff257224 */ /* 0x000fe400078e00ff */
[----:B------:R-:W-:-:S05]  /*4790*/  IMAD.WIDE.U32.X R38, RZ, -0x5c28f5c3, R38, P0 ;  /* 0xa3d70a3dff267825 */ /* 0x000fca00000e0426 */
[--C-:B------:R-:W-:Y:S02]  /*47a0*/  SHF.R.U32.HI R8, RZ, 0x4, R39.reuse ;  /* 0x00000004ff087819 */ /* 0x100fe40000011627 */
[----:B------:R-:W-:-:S03]  /*47b0*/  SHF.R.U64 R5, R38, 0x4, R39 ;  /* 0x0000000426057819 */ /* 0x000fc60000001227 */
[----:B------:R-:W-:Y:S02]  /*47c0*/  IMAD R8, R8, -0x32, RZ ;  /* 0xffffffce08087824 */ /* 0x000fe400078e02ff */
[----:B------:R-:W-:-:S05]  /*47d0*/  IMAD.WIDE.U32 R28, R5, -0x32, R36 ;  /* 0xffffffce051c7825 */ /* 0x000fca00078e0024 */
[----:B------:R-:W-:Y:S01]  /*47e0*/  IADD3 R5, PT, PT, R29, -R5, R8 ;  /* 0x800000051d057210 */ /* 0x000fe20007ffe008 */
[----:B------:R-:W-:Y:S01]  /*47f0*/  IMAD.MOV.U32 R8, RZ, RZ, R34 ;  /* 0x000000ffff087224 */ /* 0x000fe200078e0022 */
[----:B------:R-:W-:-:S04]  /*4800*/  IADD3 RZ, P0, P2, R36, 0x31, -R28 ;  /* 0x0000003124ff7810 */ /* 0x000fc80007a1e81c */
[----:B------:R-:W-:-:S04]  /*4810*/  IADD3.X R5, PT, PT, RZ, RZ, ~R5, P0, P2 ;  /* 0x000000ffff057210 */ /* 0x000fc800007e4c05 */
[----:B------:R-:W-:Y:S02]  /*4820*/  ISETP.GE.AND P0, PT, R5, RZ, PT ;  /* 0x000000ff0500720c */ /* 0x000fe40003f06270 */
[----:B------:R-:W-:-:S11]  /*4830*/  LOP3.LUT R5, R19, 0xffff, RZ, 0xc0, !PT ;  /* 0x0000ffff13057812 */ /* 0x000fd600078ec0ff */
[----:B------:R-:W-:Y:S05]  /*4840*/  @!P0 BRA `(.L_x_102) ;  /* 0xfffffffc00988947 */ /* 0x000fea000383ffff */
[----:B------:R-:W-:Y:S05]  /*4850*/  BSYNC.RECONVERGENT B3 ;  /* 0x0000000000037941 */ /* 0x000fea0003800200 */
.L_x_101:
[----:B------:R-:W1:Y:S01]  /*4860*/  F2I.TRUNC.NTZ R15, R15 ;  /* 0x0000000f000f7305 */ /* 0x000e62000020f100 */
[----:B------:R-:W-:Y:S01]  /*4870*/  VIADD R0, R0, 0x1 ;  /* 0x0000000100007836 */ /* 0x000fe20000000000 */
[----:B-1----:R-:W-:-:S04]  /*4880*/  VIMNMX R19, PT, PT, R15, 0x1, !PT ;  /* 0x000000010f137848 */ /* 0x002fc80007fe0100 */
[----:B------:R-:W-:-:S13]  /*4890*/  ISETP.GT.AND P0, PT, R28, R19, PT ;  /* 0x000000131c00720c */ /* 0x000fda0003f04270 */
[----:B------:R-:W-:Y:S05]  /*48a0*/  @P0 BRA `(.L_x_66) ;  /* 0x00000014001c0947 */ /* 0x000fea0003800000 */
.L_x_144:
[----:B------:R-:W1:Y:S01]  /*48b0*/  LDC.64 R28, c[0x0][0x3c8] ;  /* 0x0000f200ff1c7b82 */ /* 0x000e620000000a00 */
[----:B------:R-:W-:Y:S01]  /*48c0*/  LOP3.LUT P0, RZ, R20, 0x3, RZ, 0xc0, !PT ;  /* 0x0000000314ff7812 */ /* 0x000fe2000780c0ff */
[----:B------:R-:W-:Y:S01]  /*48d0*/  BSSY.RECONVERGENT B3, `(.L_x_103) ;  /* 0x0000054000037945 */ /* 0x000fe20003800200 */
[----:B------:R-:W-:Y:S01]  /*48e0*/  PRMT R12, RZ, 0x7610, R12 ;  /* 0x00007610ff0c7816 */ /* 0x000fe2000000000c */
[----:B------:R-:W-:Y:S01]  /*48f0*/  IMAD.MOV.U32 R15, RZ, RZ, RZ ;  /* 0x000000ffff0f7224 */ /* 0x000fe200078e00ff */
[----:B------:R-:W-:Y:S01]  /*4900*/  CS2R R34, SRZ ;  /* 0x0000000000227805 */ /* 0x000fe2000001ff00 */
[----:B-1----:R-:W-:-:S08]  /*4910*/  IMAD.WIDE R28, R18, 0x8, R28 ;  /* 0x00000008121c7825 */ /* 0x002fd000078e021c */
[----:B------:R-:W-:Y:S05]  /*4920*/  @!P0 BRA `(.L_x_104) ;  /* 0x0000000400388947 */ /* 0x000fea0003800000 */
[----:B------:R-:W-:Y:S01]  /*4930*/  LOP3.LUT R32, R20, 0x3, RZ, 0xc0, !PT ;  /* 0x0000000314207812 */ /* 0x000fe200078ec0ff */
[----:B------:R-:W-:Y:S01]  /*4940*/  BSSY.RECONVERGENT B4, `(.L_x_105) ;  /* 0x0000036000047945 */ /* 0x000fe20003800200 */
[----:B------:R-:W-:Y:S01]  /*4950*/  MOV R15, RZ ;  /* 0x000000ff000f7202 */ /* 0x000fe20000000f00 */
[----:B------:R-:W-:Y:S01]  /*4960*/  IMAD.MOV.U32 R33, RZ, RZ, RZ ;  /* 0x000000ffff217224 */ /* 0x000fe200078e00ff */
[----:B------:R-:W-:Y:S01]  /*4970*/  ISETP.NE.U32.AND P0, PT, R32, 0x1, PT ;  /* 0x000000012000780c */ /* 0x000fe20003f05070 */
[----:B------:R-:W-:Y:S01]  /*4980*/  IMAD.MOV.U32 R36, RZ, RZ, RZ ;  /* 0x000000ffff247224 */ /* 0x000fe200078e00ff */
[----:B------:R-:W-:Y:S02]  /*4990*/  PRMT R12, RZ, 0x7610, R12 ;  /* 0x00007610ff0c7816 */ /* 0x000fe4000000000c */
[----:B------:R-:W-:-:S13]  /*49a0*/  ISETP.NE.AND.EX P0, PT, RZ, RZ, PT, P0 ;  /* 0x000000ffff00720c */ /* 0x000fda0003f05300 */
[----:B------:R-:W-:Y:S05]  /*49b0*/  @!P0 BRA `(.L_x_106) ;  /* 0x0000000000b88947 */ /* 0x000fea0003800000 */
[----:B------:R-:W-:Y:S01]  /*49c0*/  ISETP.NE.U32.AND P0, PT, R32, 0x2, PT ;  /* 0x000000022000780c */ /* 0x000fe20003f05070 */
[----:B------:R-:W-:Y:S01]  /*49d0*/  BSSY.RECONVERGENT B5, `(.L_x_107) ;  /* 0x0000018000057945 */ /* 0x000fe20003800200 */
[----:B------:R-:W-:Y:S02]  /*49e0*/  IMAD.MOV.U32 R12, RZ, RZ, 0x1 ;  /* 0x00000001ff0c7424 */ /* 0x000fe400078e00ff */
[----:B------:R-:W-:Y:S01]  /*49f0*/  ISETP.NE.AND.EX P0, PT, RZ, RZ, PT, P0 ;  /* 0x000000ffff00720c */ /* 0x000fe20003f05300 */
[----:B------:R-:W-:Y:S02]  /*4a00*/  IMAD.MOV.U32 R15, RZ, RZ, RZ ;  /* 0x000000ffff0f7224 */ /* 0x000fe400078e00ff */
[----:B------:R-:W-:-:S10]  /*4a10*/  IMAD.MOV.U32 R33, RZ, RZ, RZ ;  /* 0x000000ffff217224 */ /* 0x000fd400078e00ff */
[----:B------:R-:W-:Y:S05]  /*4a20*/  @!P0 BRA `(.L_x_108) ;  /* 0x0000000000488947 */ /* 0x000fea0003800000 */
[----:B------:R-:W2:Y:S01]  /*4a30*/  LDL.U8 R12, [R1+0x78] ;  /* 0x00007800010c7983 */ /* 0x000ea20000100000 */
[----:B------:R-:W-:Y:S02]  /*4a40*/  IMAD.MOV.U32 R15, RZ, RZ, 0x1 ;  /* 0x00000001ff0f7424 */ /* 0x000fe400078e00ff */
[----:B------:R-:W-:Y:S01]  /*4a50*/  IMAD.MOV.U32 R33, RZ, RZ, 0x1 ;  /* 0x00000001ff217424 */ /* 0x000fe200078e00ff */
[----:B--2---:R-:W-:Y:S01]  /*4a60*/  ISETP.NE.AND P0, PT, R12, RZ, PT ;  /* 0x000000ff0c00720c */ /* 0x004fe20003f05270 */
[----:B------:R-:W-:-:S12]  /*4a70*/  IMAD.MOV.U32 R12, RZ, RZ, 0x2 ;  /* 0x00000002ff0c7424 */ /* 0x000fd800078e00ff */
[----:B------:R-:W-:Y:S05]  /*4a80*/  @P0 BRA `(.L_x_108) ;  /* 0x0000000000300947 */ /* 0x000fea0003800000 */
[----:B------:R-:W2:Y:S04]  /*4a90*/  LD.E R15, desc[UR12][R26.64] ;  /* 0x0000000c1a0f7980 */ /* 0x000ea8000c101900 */
[----:B------:R-:W2:Y:S02]  /*4aa0*/  LDG.E.64 R32, desc[UR12][R28.64] ;  /* 0x0000000c1c207981 */ /* 0x000ea4000c1e1b00 */
[----:B--2---:R-:W-:-:S04]  /*4ab0*/  IADD3 R34, P0, PT, R32, R15, RZ ;  /* 0x0000000f20227210 */ /* 0x004fc80007f1e0ff */
[----:B------:R-:W-:-:S05]  /*4ac0*/  LEA.HI.X.SX32 R35, R15, R33, 0x1, P0 ;  /* 0x000000210f237211 */ /* 0x000fca00000f0eff */
[----:B------:R-:W2:Y:S01]  /*4ad0*/  LDG.E.U8 R34, desc[UR12][R34.64] ;  /* 0x0000000c22227981 */ /* 0x000ea2000c1e1100 */
[----:B------:R-:W-:Y:S02]  /*4ae0*/  IMAD.MOV.U32 R32, RZ, RZ, 0x1 ;  /* 0x00000001ff207424 */ /* 0x000fe400078e00ff */
[----:B------:R-:W-:Y:S02]  /*4af0*/  IMAD.MOV.U32 R15, RZ, RZ, RZ ;  /* 0x000000ffff0f7224 */ /* 0x000fe400078e00ff */
[----:B------:R-:W-:Y:S02]  /*4b00*/  IMAD.MOV.U32 R12, RZ, RZ, 0x2 ;  /* 0x00000002ff0c7424 */ /* 0x000fe400078e00ff */
[----:B------:R-:W-:Y:S01]  /*4b10*/  IMAD.MOV.U32 R33, RZ, RZ, 0x1 ;  /* 0x00000001ff217424 */ /* 0x000fe200078e00ff */
[----:B--2---:R-:W-:-:S13]  /*4b20*/  ISETP.NE.AND P0, PT, R34, RZ, PT ;  /* 0x000000ff2200720c */ /* 0x004fda0003f05270 */
[----:B------:R1:W-:Y:S01]  /*4b30*/  @!P0 STL.U8 [R1+0x78], R32 ;  /* 0x0000782001008387 */ /* 0x0003e20000100000 */
[----:B------:R-:W-:-:S07]  /*4b40*/  @!P0 IMAD.MOV.U32 R15, RZ, RZ, 0x1 ;  /* 0x00000001ff0f8424 */ /* 0x000fce00078e00ff */
.L_x_108:
[----:B------:R-:W-:Y:S05]  /*4b50*/  BSYNC.RECONVERGENT B5 ;  /* 0x0000000000057941 */ /* 0x000fea0003800200 */
.L_x_107:
[----:B------:R-:W-:-:S05]  /*4b60*/  IMAD.IADD R37, R1, 0x1, R33 ;  /* 0x0000000101257824 */ /* 0x000fca00078e0221 */
[----:B-1----:R-:W2:Y:S01]  /*4b70*/  LDL.U8 R32, [R37+0x78] ;  /* 0x0000780025207983 */ /* 0x002ea20000100000 */
[----:B------:R-:W-:Y:S01]  /*4b80*/  BSSY.RECONVERGENT B5, `(.L_x_109) ;  /* 0x0000010000057945 */ /* 0x000fe20003800200 */
[----:B--2---:R-:W-:Y:S01]  /*4b90*/  ISETP.NE.AND P0, PT, R32, RZ, PT ;  /* 0x000000ff2000720c */ /* 0x004fe20003f05270 */
[----:B------:R-:W-:-:S12]  /*4ba0*/  IMAD.MOV.U32 R32, RZ, RZ, RZ ;  /* 0x000000ffff207224 */ /* 0x000fd800078e00ff */
[----:B------:R-:W-:Y:S05]  /*4bb0*/  @P0 BRA `(.L_x_110) ;  /* 0x00000000002c0947 */ /* 0x000fea0003800000 */
[----:B------:R-:W-:-:S04]  /*4bc0*/  LEA R34, P0, R33, R26, 0x2 ;  /* 0x0000001a21227211 */ /* 0x000fc800078010ff */
[----:B------:R-:W-:Y:S02]  /*4bd0*/  LEA.HI.X R35, R33, R27, R32, 0x2, P0 ;  /* 0x0000001b21237211 */ /* 0x000fe400000f1420 */
[----:B------:R-:W2:Y:S04]  /*4be0*/  LDG.E.64 R32, desc[UR12][R28.64] ;  /* 0x0000000c1c207981 */ /* 0x000ea8000c1e1b00 */
[----:B------:R-:W2:Y:S02]  /*4bf0*/  LD.E R35, desc[UR12][R34.64] ;  /* 0x0000000c22237980 */ /* 0x000ea4000c101900 */
[----:B--2---:R-:W-:-:S04]  /*4c00*/  IADD3 R32, P0, PT, R32, R35, RZ ;  /* 0x0000002320207210 */ /* 0x004fc80007f1e0ff */
[----:B------:R-:W-:-:S05]  /*4c10*/  LEA.HI.X.SX32 R33, R35, R33, 0x1, P0 ;  /* 0x0000002123217211 */ /* 0x000fca00000f0eff */
[----:B------:R-:W2:Y:S02]  /*4c20*/  LDG.E.U8 R32, desc[UR12][R32.64] ;  /* 0x0000000c20207981 */ /* 0x000ea4000c1e1100 */
[----:B--2---:R-:W-:-:S13]  /*4c30*/  ISETP.NE.AND P0, PT, R32, RZ, PT ;  /* 0x000000ff2000720c */ /* 0x004fda0003f05270 */
[----:B------:R-:W-:Y:S05]  /*4c40*/  @P0 BRA `(.L_x_111) ;  /* 0x00000000000c0947 */ /* 0x000fea0003800000 */
[----:B------:R-:W-:-:S05]  /*4c50*/  HFMA2 R32, -RZ, RZ, 0, 5.9604644775390625e-08 ;  /* 0x00000001ff207431 */ /* 0x000fca00000001ff */
[----:B------:R1:W-:Y:S02]  /*4c60*/  STL.U8 [R37+0x78], R32 ;  /* 0x0000782025007387 */ /* 0x0003e40000100000 */
.L_x_110:
[----:B------:R-:W-:-:S07]  /*4c70*/  VIADD R15, R15, 0x1 ;  /* 0x000000010f0f7836 */ /* 0x000fce0000000000 */
.L_x_111:
[----:B------:R-:W-:Y:S05]  /*4c80*/  BSYNC.RECONVERGENT B5 ;  /* 0x0000000000057941 */ /* 0x000fea0003800200 */
.L_x_109:
[----:B------:R-:W-:-:S07]  /*4c90*/  LOP3.LUT R33, R12, 0xff, RZ, 0xc0, !PT ;  /* 0x000000ff0c217812 */ /* 0x000fce00078ec0ff */
.L_x_106:
[----:B------:R-:W-:Y:S05]  /*4ca0*/  BSYNC.RECONVERGENT B4 ;  /* 0x0000000000047941 */ /* 0x000fea0003800200 */
.L_x_105:
[----:B-1----:R-:W-:-:S05]  /*4cb0*/  IMAD.IADD R37, R1, 0x1, R33 ;  /* 0x0000000101257824 */ /* 0x002fca00078e0221 */
[----:B------:R-:W2:Y:S01]  /*4cc0*/  LDL.U8 R32, [R37+0x78] ;  /* 0x0000780025207983 */ /* 0x000ea20000100000 */
[----:B------:R-:W-:Y:S01]  /*4cd0*/  BSSY.RECONVERGENT B4, `(.L_x_112) ;  /* 0x000000f000047945 */ /* 0x000fe20003800200 */
[----:B--2---:R-:W-:-:S13]  /*4ce0*/  ISETP.NE.AND P0, PT, R32, RZ, PT ;  /* 0x000000ff2000720c */ /* 0x004fda0003f05270 */
        /* <DEDUP_REMOVED lines=10> */
[----:B------:R-:W-:-:S05]  /*4d90*/  IMAD.MOV.U32 R32, RZ, RZ, 0x1 ;  /* 0x00000001ff207424 */ /* 0x000fca00078e00ff */
[----:B------:R1:W-:Y:S02]  /*4da0*/  STL.U8 [R37+0x78], R32 ;  /* 0x0000782025007387 */ /* 0x0003e40000100000 */
.L_x_113:
[----:B------:R-:W-:-:S07]  /*4db0*/  VIADD R15, R15, 0x1 ;  /* 0x000000010f0f7836 */ /* 0x000fce0000000000 */
.L_x_114:
[----:B------:R-:W-:Y:S05]  /*4dc0*/  BSYNC.RECONVERGENT B4 ;  /* 0x0000000000047941 */ /* 0x000fea0003800200 */
.L_x_112:
[----:B------:R-:W-:-:S05]  /*4dd0*/  VIADD R12, R12, 0x1 ;  /* 0x000000010c0c7836 */ /* 0x000fca0000000000 */
[----:B-1----:R-:W-:-:S04]  /*4de0*/  LOP3.LUT R32, R12, 0xffff, RZ, 0xc0, !PT ;  /* 0x0000ffff0c207812 */ /* 0x002fc800078ec0ff */
[----:B------:R-:W-:-:S04]  /*4df0*/  PRMT R34, R32, 0x8880, RZ ;  /* 0x0000888020227816 */ /* 0x000fc800000000ff */
[----:B------:R-:W-:-:S07]  /*4e00*/  SHF.R.S32.HI R35, RZ, 0x1f, R34 ;  /* 0x0000001fff237819 */ /* 0x000fce0000011422 */
.L_x_104:
[----:B------:R-:W-:Y:S05]  /*4e10*/  BSYNC.RECONVERGENT B3 ;  /* 0x0000000000037941 */ /* 0x000fea0003800200 */
.L_x_103:
[----:B------:R-:W-:Y:S01]  /*4e20*/  ISETP.GE.U32.AND P0, PT, R20, 0x4, PT ;  /* 0x000000041400780c */ /* 0x000fe20003f06070 */
[----:B------:R-:W-:Y:S03]  /*4e30*/  BSSY.RECONVERGENT B3, `(.L_x_115) ;  /* 0x000005e000037945 */ /* 0x000fe60003800200 */
[----:B------:R-:W-:-:S13]  /*4e40*/  ISETP.GE.U32.AND.EX P0, PT, R21, RZ, PT, P0 ;  /* 0x000000ff1500720c */ /* 0x000fda0003f06100 */
[----:B------:R-:W-:Y:S05]  /*4e50*/  @!P0 BRA `(.L_x_116) ;  /* 0x00000004006c8947 */ /* 0x000fea0003800000 */
.L_x_129:
[----:B------:R-:W-:-:S05]  /*4e60*/  IMAD.IADD R36, R1, 0x1, R34 ;  /* 0x0000000101247824 */ /* 0x000fca00078e0222 */
        /* <DEDUP_REMOVED lines=15> */
.L_x_118:
[----:B------:R-:W-:-:S07]  /*4f60*/  VIADD R15, R15, 0x1 ;  /* 0x000000010f0f7836 */ /* 0x000fce0000000000 */
.L_x_119:
[----:B------:R-:W-:Y:S05]  /*4f70*/  BSYNC.RECONVERGENT B4 ;  /* 0x0000000000047941 */ /* 0x000fea0003800200 */
.L_x_117:
[----:B-1----:R-:W-:-:S05]  /*4f80*/  VIADD R32, R12, 0x1 ;  /* 0x000000010c207836 */ /* 0x002fca0000000000 */
[----:B------:R-:W-:-:S04]  /*4f90*/  LOP3.LUT R32, R32, 0xffff, RZ, 0xc0, !PT ;  /* 0x0000ffff20207812 */ /* 0x000fc800078ec0ff */
[----:B------:R-:W-:-:S05]  /*4fa0*/  PRMT R33, R32, 0x8880, RZ ;  /* 0x0000888020217816 */ /* 0x000fca00000000ff */
[----:B------:R-:W-:-:S05]  /*4fb0*/  IMAD.IADD R36, R1, 0x1, R33 ;  /* 0x0000000101247824 */ /* 0x000fca00078e0221 */
[----:B------:R-:W2:Y:S01]  /*4fc0*/  LDL.U8 R32, [R36+0x78] ;  /* 0x0000780024207983 */ /* 0x000ea20000100000 */
[----:B------:R-:W-:Y:S01]  /*4fd0*/  BSSY.RECONVERGENT B4, `(.L_x_120) ;  /* 0x0000010000047945 */ /* 0x000fe20003800200 */
[----:B--2---:R-:W-:-:S13]  /*4fe0*/  ISETP.NE.AND P0, PT, R32, RZ, PT ;  /* 0x000000ff2000720c */ /* 0x004fda0003f05270 */
[----:B------:R-:W-:Y:S05]  /*4ff0*/  @P0 BRA `(.L_x_121) ;  /* 0x0000000000300947 */ /* 0x000fea0003800000 */
[----:B------:R-:W-:Y:S02]  /*5000*/  SHF.R.S32.HI R32, RZ, 0x1f, R33 ;  /* 0x0000001fff207819 */ /* 0x000fe40000011421 */
        /* <DEDUP_REMOVED lines=11> */
.L_x_121:
[----:B------:R-:W-:-:S07]  /*50c0*/  VIADD R15, R15, 0x1 ;  /* 0x000000010f0f7836 */ /* 0x000fce0000000000 */
.L_x_122:
[----:B------:R-:W-:Y:S05]  /*50d0*/  BSYNC.RECONVERGENT B4 ;  /* 0x0000000000047941 */ /* 0x000fea0003800200 */
.L_x_120:
        /* <DEDUP_REMOVED lines=20> */
.L_x_124:
[----:B------:R-:W-:-:S07]  /*5220*/  IADD3 R15, PT, PT, R15, 0x1, RZ ;  /* 0x000000010f0f7810 */ /* 0x000fce0007ffe0ff */
.L_x_125:
[----:B------:R-:W-:Y:S05]  /*5230*/  BSYNC.RECONVERGENT B4 ;  /* 0x0000000000047941 */ /* 0x000fea0003800200 */
.L_x_123:
        /* <DEDUP_REMOVED lines=20> */
.L_x_127:
[----:B------:R-:W-:-:S07]  /*5380*/  VIADD R15, R15, 0x1 ;  /* 0x000000010f0f7836 */ /* 0x000fce0000000000 */
.L_x_128:
[----:B------:R-:W-:Y:S05]  /*5390*/  BSYNC.RECONVERGENT B4 ;  /* 0x0000000000047941 */ /* 0x000fea0003800200 */
.L_x_126:
[----:B------:R-:W-:-:S05]  /*53a0*/  VIADD R12, R12, 0x4 ;  /* 0x000000040c0c7836 */ /* 0x000fca0000000000 */
[----:B-1----:R-:W-:-:S04]  /*53b0*/  LOP3.LUT R32, R12, 0xffff, RZ, 0xc0, !PT ;  /* 0x0000ffff0c207812 */ /* 0x002fc800078ec0ff */
[----:B------:R-:W-:-:S04]  /*53c0*/  PRMT R34, R32, 0x8880, RZ ;  /* 0x0000888020227816 */ /* 0x000fc800000000ff */
[----:B------:R-:W-:Y:S02]  /*53d0*/  ISETP.GE.U32.AND P0, PT, R34, R20, PT ;  /* 0x000000142200720c */ /* 0x000fe40003f06070 */
[----:B------:R-:W-:-:S04]  /*53e0*/  SHF.R.S32.HI R35, RZ, 0x1f, R34 ;  /* 0x0000001fff237819 */ /* 0x000fc80000011422 */
[----:B------:R-:W-:-:S13]  /*53f0*/  ISETP.GE.AND.EX P0, PT, R35, R21, PT, P0 ;  /* 0x000000152300720c */ /* 0x000fda0003f06300 */
[----:B------:R-:W-:Y:S05]  /*5400*/  @!P0 BRA `(.L_x_129) ;  /* 0xfffffff800948947 */ /* 0x000fea000383ffff */
.L_x_116:
[----:B------:R-:W-:Y:S05]  /*5410*/  BSYNC.RECONVERGENT B3 ;  /* 0x0000000000037941 */ /* 0x000fea0003800200 */
.L_x_115:
[----:B------:R-:W-:Y:S02]  /*5420*/  ISETP.NE.U32.AND P0, PT, R15, R20, PT ;  /* 0x000000140f00720c */ /* 0x000fe40003f05070 */
[----:B------:R-:W-:-:S04]  /*5430*/  SHF.R.S32.HI R29, RZ, 0x1f, R15 ;  /* 0x0000001fff1d7819 */ /* 0x000fc8000001140f */
[----:B------:R-:W-:-:S13]  /*5440*/  ISETP.NE.AND.EX P0, PT, R29, R21, PT, P0 ;  /* 0x000000151d00720c */ /* 0x000fda0003f05300 */
[----:B------:R-:W-:Y:S05]  /*5450*/  @!P0 BRA `(.L_x_66) ;  /* 0x0000000800308947 */ /* 0x000fea0003800000 */
[----:B------:R-:W-:Y:S01]  /*5460*/  IMAD.IADD R38, R20, 0x1, -R15 ;  /* 0x0000000114267824 */ /* 0x000fe200078e0a0f */
[----:B------:R-:W-:Y:S03]  /*5470*/  BSSY.RECONVERGENT B3, `(.L_x_130) ;  /* 0x0000047000037945 */ /* 0x000fe60003800200 */
[----:B------:R-:W-:-:S05]  /*5480*/  IMAD.MOV R29, RZ, RZ, -R38 ;  /* 0x000000ffff1d7224 */ /* 0x000fca00078e0a26 */
[----:B------:R-:W-:-:S04]  /*5490*/  LOP3.LUT R29, R38, R29, RZ, 0xc0, !PT ;  /* 0x0000001d261d7212 */ /* 0x000fc800078ec0ff */
[----:B------:R-:W-:-:S13]  /*54a0*/  ISETP.NE.AND P0, PT, R29, R38, PT ;  /* 0x000000261d00720c */ /* 0x000fda0003f05270 */
[----:B------:R-:W-:Y:S05]  /*54b0*/  @!P0 BRA `(.L_x_131) ;  /* 0x0000000000cc8947 */ /* 0x000fea0003800000 */
[----:B------:R-:W-:Y:S01]  /*54c0*/  BSSY.RECONVERGENT B4, `(.L_x_132) ;  /* 0x0000031000047945 */ /* 0x000fe20003800200 */
.L_x_136:
        /* <DEDUP_REMOVED lines=15> */
.L_x_134:
        /* <DEDUP_REMOVED lines=15> */
[-C--:B------:R-:W-:Y:S02]  /*56b0*/  @P0 IADD3 R35, PT, PT, R35, -R38.reuse, RZ ;  /* 0x8000002623230210 */ /* 0x080fe40007ffe0ff */
[----:B------:R-:W-:-:S07]  /*56c0*/  @!P2 LOP3.LUT R35, RZ, R38, RZ, 0x33, !PT ;  /* 0x00000026ff23a212 */ /* 0x000fce00078e33ff */
.L_x_135:
[----:B------:R-:W-:Y:S05]  /*56d0*/  BSYNC.RECONVERGENT B5 ;  /* 0x0000000000057941 */ /* 0x000fea0003800200 */
.L_x_133:
[----:B------:R-:W-:Y:S01]  /*56e0*/  IADD3 R32, PT, PT, R20, -0x1, -R15 ;  /* 0xffffffff14207810 */ /* 0x000fe20007ffe80f */
[----:B------:R-:W-:Y:S01]  /*56f0*/  IMAD R33, R5, -0x21131993, RZ ;  /* 0xdeece66d05217824 */ /* 0x000fe200078e02ff */
[--C-:B------:R-:W-:Y:S01]  /*5700*/  SHF.R.S32.HI R12, RZ, 0x1f, R35.reuse ;  /* 0x0000001fff0c7819 */ /* 0x100fe20000011423 */
        /* <DEDUP_REMOVED lines=8> */
[----:B------:R-:W-:Y:S01]  /*5790*/  ISETP.GE.AND P0, PT, R5, RZ, PT ;  /* 0x000000ff0500720c */ /* 0x000fe20003f06270 */
[----:B------:R-:W-:-:S03]  /*57a0*/  IMAD.MOV.U32 R8, RZ, RZ, R28 ;  /* 0x000000ffff087224 */ /* 0x000fc600078e001c */
[----:B------:R-:W-:-:S09]  /*57b0*/  LOP3.LUT R5, R33, 0xffff, RZ, 0xc0, !PT ;  /* 0x0000ffff21057812 */ /* 0x000fd200078ec0ff */
[----:B------:R-:W-:Y:S05]  /*57c0*/  @!P0 BRA `(.L_x_136) ;  /* 0xfffffffc00408947 */ /* 0x000fea000383ffff */
[----:B------:R-:W-:Y:S05]  /*57d0*/  BSYNC.RECONVERGENT B4 ;  /* 0x0000000000047941 */ /* 0x000fea0003800200 */
.L_x_132:
[----:B------:R-:W-:Y:S05]  /*57e0*/  BRA `(.L_x_137) ;  /* 0x00000000003c7947 */ /* 0x000fea0003800000 */
.L_x_131:
[----:B------:R-:W-:Y:S01]  /*57f0*/  IMAD R5, R5, -0x21131993, RZ ;  /* 0xdeece66d05057824 */ /* 0x000fe200078e02ff */
[----:B------:R-:W-:Y:S01]  /*5800*/  SHF.R.S32.HI R35, RZ, 0x1f, R38 ;  /* 0x0000001fff237819 */ /* 0x000fe20000011426 */
[----:B------:R-:W-:Y:S02]  /*5810*/  IMAD.MOV.U32 R28, RZ, RZ, 0xb ;  /* 0x0000000bff1c7424 */ /* 0x000fe400078e00ff */
[----:B------:R-:W-:Y:S02]  /*5820*/  IMAD.MOV.U32 R29, RZ, RZ, 0x0 ;  /* 0x00000000ff1d7424 */ /* 0x000fe400078e00ff */
[C---:B------:R-:W-:Y:S02]  /*5830*/  IMAD R5, R8.reuse, 0x5, R5 ;  /* 0x0000000508057824 */ /* 0x040fe400078e0205 */
[----:B------:R-:W-:-:S04]  /*5840*/  IMAD.WIDE.U32 R28, R8, -0x21131993, R28 ;  /* 0xdeece66d081c7825 */ /* 0x000fc800078e001c */
        /* <DEDUP_REMOVED lines=9> */
.L_x_137:
[----:B------:R-:W-:Y:S05]  /*58e0*/  BSYNC.RECONVERGENT B3 ;  /* 0x0000000000037941 */ /* 0x000fea0003800200 */
.L_x_130:
[----:B------:R-:W-:Y:S01]  /*58f0*/  BSSY.RECONVERGENT B3, `(.L_x_138) ;  /* 0x000001b000037945 */ /* 0x000fe20003800200 */
[----:B------:R-:W-:Y:S02]  /*5900*/  IMAD.MOV.U32 R15, RZ, RZ, RZ ;  /* 0x000000ffff0f7224 */ /* 0x000fe400078e00ff */
[----:B------:R-:W-:Y:S02]  /*5910*/  IMAD.MOV.U32 R12, RZ, RZ, RZ ;  /* 0x000000ffff0c7224 */ /* 0x000fe400078e00ff */
[----:B------:R-:W-:-:S07]  /*5920*/  IMAD.MOV.U32 R37, RZ, RZ, RZ ;  /* 0x000000ffff257224 */ /* 0x000fce00078e00ff */
.L_x_140:
[----:B------:R-:W-:-:S05]  /*5930*/  IMAD.IADD R29, R1, 0x1, R12 ;  /* 0x00000001011d7824 */ /* 0x000fca00078e020c */
[----:B------:R-:W2:Y:S02]  /*5940*/  LDL.U8 R28, [R29+0x78] ;  /* 0x000078001d1c7983 */ /* 0x000ea40000100000 */
[----:B--2---:R-:W-:Y:S01]  /*5950*/  ISETP.NE.AND P0, PT, R28, RZ, PT ;  /* 0x000000ff1c00720c */ /* 0x004fe20003f05270 */
[----:B------:R-:W-:-:S12]  /*5960*/  VIADD R28, R35, 0xffffffff ;  /* 0xffffffff231c7836 */ /* 0x000fd80000000000 */
[----:B------:R-:W-:-:S05]  /*5970*/  @P0 IMAD.MOV R28, RZ, RZ, R35 ;  /* 0x000000ffff1c0224 */ /* 0x000fca00078e0223 */
[----:B------:R-:W-:-:S13]  /*5980*/  ISETP.GE.AND P0, PT, R28, RZ, PT ;  /* 0x000000ff1c00720c */ /* 0x000fda0003f06270 */
[----:B------:R-:W-:Y:S05]  /*5990*/  @!P0 BRA `(.L_x_139) ;  /* 0x0000000000208947 */ /* 0x000fea0003800000 */
[----:B------:R-:W-:Y:S01]  /*59a0*/  IADD3 R12, PT, PT, R15, 0x1, RZ ;  /* 0x000000010f0c7810 */ /* 0x000fe20007ffe0ff */
[----:B------:R-:W-:-:S03]  /*59b0*/  IMAD.MOV.U32 R35, RZ, RZ, R28 ;  /* 0x000000ffff237224 */ /* 0x000fc600078e001c */
[----:B------:R-:W-:Y:S01]  /*59c0*/  ISETP.GE.U32.AND P0, PT, R12, R20, PT ;  /* 0x000000140c00720c */ /* 0x000fe20003f06070 */
[--C-:B------:R-:W-:Y:S01]  /*59d0*/  IMAD.MOV.U32 R15, RZ, RZ, R12.reuse ;  /* 0x000000ffff0f7224 */ /* 0x100fe200078e000c */
[----:B------:R-:W-:-:S04]  /*59e0*/  SHF.R.S32.HI R37, RZ, 0x1f, R12 ;  /* 0x0000001fff257819 */ /* 0x000fc8000001140c */
[----:B------:R-:W-:-:S13]  /*59f0*/  ISETP.GE.AND.EX P0, PT, R37, R21, PT, P0 ;  /* 0x000000152500720c */ /* 0x000fda0003f06300 */
[----:B------:R-:W-:Y:S05]  /*5a00*/  @!P0 BRA `(.L_x_140) ;  /* 0xfffffffc00c88947 */ /* 0x000fea000383ffff */
[----:B------:R-:W-:Y:S05]  /*5a10*/  BRA `(.L_x_141) ;  /* 0x0000000000207947 */ /* 0x000fea0003800000 */
.L_x_139:
[C---:B------:R-:W-:Y:S01]  /*5a20*/  IMAD.SHL.U32 R33, R12.reuse, 0x4, RZ ;  /* 0x000000040c217824 */ /* 0x040fe200078e00ff */
[----:B------:R-:W-:-:S04]  /*5a30*/  SHF.L.U64.HI R15, R12, 0x2, R37 ;  /* 0x000000020c0f7819 */ /* 0x000fc80000010225 */
[-C--:B------:R-:W-:Y:S02]  /*5a40*/  IADD3 R28, P0, PT, R26, R33.reuse, RZ ;  /* 0x000000211a1c7210 */ /* 0x080fe40007f1e0ff */
[----:B------:R-:W-:-:S03]  /*5a50*/  IADD3 R32, P2, PT, R24, R33, RZ ;  /* 0x0000002118207210 */ /* 0x000fc60007f5e0ff */
[--C-:B------:R-:W-:Y:S02]  /*5a60*/  IMAD.X R29, R27, 0x1, R15.reuse, P0 ;  /* 0x000000011b1d7824 */ /* 0x100fe400000e060f */
[----:B------:R-:W-:-:S03]  /*5a70*/  IMAD.X R33, R25, 0x1, R15, P2 ;  /* 0x0000000119217824 */ /* 0x000fc600010e060f */
[----:B------:R1:W5:Y:S04]  /*5a80*/  LD.E R18, desc[UR12][R28.64] ;  /* 0x0000000c1c127980 */ /* 0x000368000c101900 */
[----:B------:R1:W5:Y:S02]  /*5a90*/  LD.E R16, desc[UR12][R32.64] ;  /* 0x0000000c20107980 */ /* 0x000364000c101900 */
.L_x_141:
[----:B------:R-:W-:Y:S05]  /*5aa0*/  BSYNC.RECONVERGENT B3 ;  /* 0x0000000000037941 */ /* 0x000fea0003800200 */
.L_x_138:
[----:B------:R-:W-:Y:S01]  /*5ab0*/  IMAD R15, R0, 0x4, R1 ;  /* 0x00000004000f7824 */ /* 0x000fe200078e0201 */
[----:B------:R-:W-:Y:S01]  /*5ac0*/  LEA.HI R19, R19, R19, RZ, 0x1 ;  /* 0x0000001313137211 */ /* 0x000fe200078f08ff */
[----:B------:R-:W-:Y:S03]  /*5ad0*/  BSSY.RECONVERGENT B3, `(.L_x_142) ;  /* 0x0000020000037945 */ /* 0x000fe60003800200 */
[----:B-----5:R2:W-:Y:S01]  /*5ae0*/  STL [R15+0x28], R18 ;  /* 0x000028120f007387 */ /* 0x0205e20000100800 */
[----:B------:R-:W-:-:S03]  /*5af0*/  SHF.R.S32.HI R19, RZ, 0x1, R19 ;  /* 0x00000001ff137819 */ /* 0x000fc60000011413 */
[----:B------:R2:W-:Y:S04]  /*5b00*/  STL [R15+0x50], R16 ;  /* 0x000050100f007387 */ /* 0x0005e80000100800 */
.L_x_143:
[----:B------:R-:W-:Y:S02]  /*5b10*/  IMAD R5, R5, -0x21131993, RZ ;  /* 0xdeece66d05057824 */ /* 0x000fe400078e02ff */
[----:B-1----:R-:W-:Y:S02]  /*5b20*/  IMAD.MOV.U32 R28, RZ, RZ, 0xb ;  /* 0x0000000bff1c7424 */ /* 0x002fe400078e00ff */
[----:B------:R-:W-:Y:S02]  /*5b30*/  IMAD.MOV.U32 R29, RZ, RZ, 0x0 ;  /* 0x00000000ff1d7424 */ /* 0x000fe400078e00ff */
[C---:B------:R-:W-:Y:S02]  /*5b40*/  IMAD R5, R8.reuse, 0x5, R5 ;  /* 0x0000000508057824 */ /* 0x040fe400078e0205 */
[----:B------:R-:W-:-:S04]  /*5b50*/  IMAD.WIDE.U32 R28, R8, -0x21131993, R28 ;  /* 0xdeece66d081c7825 */ /* 0x000fc800078e001c */
[----:B--2---:R-:W-:-:S05]  /*5b60*/  IMAD.IADD R15, R29, 0x1, R5 ;  /* 0x000000011d0f7824 */ /* 0x004fca00078e0205 */
[C-C-:B------:R-:W-:Y:S02]  /*5b70*/  SHF.R.U64 R36, R28.reuse, 0x12, R15.reuse ;  /* 0x000000121c247819 */ /* 0x140fe4000000120f */
[----:B------:R-:W-:Y:S02]  /*5b80*/  SHF.R.U64 R5, R28, 0x11, R15 ;  /* 0x000000111c057819 */ /* 0x000fe4000000120f */
[----:B------:R-:W-:-:S05]  /*5b90*/  LOP3.LUT R36, R36, 0x3fffffff, RZ, 0xc0, !PT ;  /* 0x3fffffff24247812 */ /* 0x000fca00078ec0ff */
[----:B------:R-:W-:-:S04]  /*5ba0*/  IMAD.WIDE.U32 R32, P0, R36, -0x5c28f5c3, RZ ;  /* 0xa3d70a3d24207825 */ /* 0x000fc800078000ff */
[----:B------:R-:W-:-:S04]  /*5bb0*/  IMAD.WIDE.U32 R36, R36, 0x70a3d70b, RZ ;  /* 0x70a3d70b24247825 */ /* 0x000fc800078e00ff */
[----:B------:R-:W-:Y:S01]  /*5bc0*/  IMAD.X R35, RZ, RZ, RZ, P0 ;  /* 0x000000ffff237224 */ /* 0x000fe200000e06ff */
[----:B------:R-:W-:Y:S01]  /*5bd0*/  IADD3 RZ, P0, PT, R37, R32, RZ ;  /* 0x0000002025ff7210 */ /* 0x000fe20007f1e0ff */
[----:B------:R-:W-:-:S04]  /*5be0*/  IMAD.MOV.U32 R34, RZ, RZ, R33 ;  /* 0x000000ffff227224 */ /* 0x000fc800078e0021 */
[----:B------:R-:W-:Y:S01]  /*5bf0*/  IMAD.WIDE.U32.X R32, RZ, -0x5c28f5c3, R34, P0 ;  /* 0xa3d70a3dff207825 */ /* 0x000fe200000e0422 */
[----:B------:R-:W-:-:S03]  /*5c00*/  LOP3.LUT R34, R5, 0x7fffffff, RZ, 0xc0, !PT ;  /* 0x7fffffff05227812 */ /* 0x000fc600078ec0ff */
[----:B------:R-:W-:Y:S01]  /*5c10*/  IMAD.MOV.U32 R35, RZ, RZ, RZ ;  /* 0x000000ffff237224 */ /* 0x000fe200078e00ff */
        /* <DEDUP_REMOVED lines=12> */
.L_x_142:
[----:B------:R-:W-:Y:S01]  /*5ce0*/  ISETP.GT.AND P0, PT, R32, R19, PT ;  /* 0x000000132000720c */ /* 0x000fe20003f04270 */
[----:B------:R-:W-:Y:S02]  /*5cf0*/  IMAD.MOV.U32 R8, RZ, RZ, R28 ;  /* 0x000000ffff087224 */ /* 0x000fe400078e001c */
[----:B------:R-:W-:-:S10]  /*5d00*/  VIADD R0, R0, 0x1 ;  /* 0x0000000100007836 */ /* 0x000fd40000000000 */
[----:B------:R-:W-:Y:S05]  /*5d10*/  @!P0 BRA `(.L_x_144) ;  /* 0xffffffe800e48947 */ /* 0x000fea000383ffff */
.L_x_66:
[----:B------:R-:W-:Y:S05]  /*5d20*/  BSYNC.RECONVERGENT B2 ;  /* 0x0000000000027941 */ /* 0x000fea0003800200 */
.L_x_65:
[----:B------:R-:W-:Y:S01]  /*5d30*/  PRMT R12, R17, 0x9910, RZ ;  /* 0x00009910110c7816 */ /* 0x000fe200000000ff */
[----:B------:R-:W-:Y:S03]  /*5d40*/  BSSY.RECONVERGENT B2, `(.L_x_145) ;  /* 0x0000025000027945 */ /* 0x000fe60003800200 */
[----:B------:R-:W-:-:S13]  /*5d50*/  ISETP.NE.AND P0, PT, R12, RZ, PT ;  /* 0x000000ff0c00720c */ /* 0x000fda0003f05270 */
[----:B------:R-:W-:Y:S05]  /*5d60*/  @!P0 BRA `(.L_x_146) ;  /* 0x0000000000888947 */ /* 0x000fea0003800000 */
[----:B------:R-:W-:Y:S01]  /*5d70*/  BSSY.RECONVERGENT B3, `(.L_x_147) ;  /* 0x000001b000037945 */ /* 0x000fe20003800200 */
.L_x_148:
[----:B------:R-:W-:Y:S01]  /*5d80*/  MOV R18, 0xb ;  /* 0x0000000b00127802 */ /* 0x000fe20000000f00 */
[----:B------:R-:W-:Y:S02]  /*5d90*/  IMAD R5, R5, -0x21131993, RZ ;  /* 0xdeece66d05057824 */ /* 0x000fe400078e02ff */
[----:B------:R-:W-:Y:S02]  /*5da0*/  IMAD.MOV.U32 R19, RZ, RZ, 0x0 ;  /* 0x00000000ff137424 */ /* 0x000fe400078e00ff */
[C---:B------:R-:W-:Y:S02]  /*5db0*/  IMAD R5, R8.reuse, 0x5, R5 ;  /* 0x0000000508057824 */ /* 0x040fe400078e0205 */
[----:B------:R-:W-:-:S04]  /*5dc0*/  IMAD.WIDE.U32 R16, R8, -0x21131993, R18 ;  /* 0xdeece66d08107825 */ /* 0x000fc800078e0012 */
[----:B------:R-:W-:Y:S02]  /*5dd0*/  IMAD.IADD R15, R17, 0x1, R5 ;  /* 0x00000001110f7824 */ /* 0x000fe400078e0205 */
[----:B------:R-:W-:-:S03]  /*5de0*/  IMAD.MOV.U32 R21, RZ, RZ, RZ ;  /* 0x000000ffff157224 */ /* 0x000fc600078e00ff */
[----:B------:R-:W-:-:S04]  /*5df0*/  SHF.R.U64 R20, R16, 0x11, R15 ;  /* 0x0000001110147819 */ /* 0x000fc8000000120f */
[----:B------:R-:W-:-:S05]  /*5e00*/  LOP3.LUT R20, R20, 0x7fffffff, RZ, 0xc0, !PT ;  /* 0x7fffffff14147812 */ /* 0x000fca00078ec0ff */
[----:B------:R-:W-:-:S04]  /*5e10*/  IMAD.WIDE.U32 R26, P0, R20, -0x55555556, RZ ;  /* 0xaaaaaaaa141a7825 */ /* 0x000fc800078000ff */
[----:B------:R-:W-:-:S04]  /*5e20*/  IMAD.WIDE.U32 R24, R20, -0x55555555, RZ ;  /* 0xaaaaaaab14187825 */ /* 0x000fc800078e00ff */
[----:B------:R-:W-:Y:S01]  /*5e30*/  IMAD.X R29, RZ, RZ, RZ, P0 ;  /* 0x000000ffff1d7224 */ /* 0x000fe200000e06ff */
[----:B------:R-:W-:Y:S01]  /*5e40*/  IADD3 RZ, P0, PT, R25, R26, RZ ;  /* 0x0000001a19ff7210 */ /* 0x000fe20007f1e0ff */
[----:B------:R-:W-:-:S04]  /*5e50*/  IMAD.MOV.U32 R28, RZ, RZ, R27 ;  /* 0x000000ffff1c7224 */ /* 0x000fc800078e001b */
        /* <DEDUP_REMOVED lines=13> */
.L_x_147:
[----:B------:R-:W-:Y:S02]  /*5f30*/  IMAD R5, R5, -0x21131993, RZ ;  /* 0xdeece66d05057824 */ /* 0x000fe400078e02ff */
[----:B------:R-:W-:-:S04]  /*5f40*/  IMAD.WIDE.U32 R18, R16, -0x21131993, R18 ;  /* 0xdeece66d10127825 */ /* 0x000fc800078e0012 */
[----:B------:R-:W-:Y:S02]  /*5f50*/  IMAD R5, R16, 0x5, R5 ;  /* 0x0000000510057824 */ /* 0x000fe400078e0205 */
[----:B------:R-:W-:Y:S02]  /*5f60*/  IMAD.MOV.U32 R8, RZ, RZ, R18 ;  /* 0x000000ffff087224 */ /* 0x000fe400078e0012 */
[----:B------:R-:W-:-:S05]  /*5f70*/  IMAD.IADD R5, R19, 0x1, R5 ;  /* 0x0000000113057824 */ /* 0x000fca00078e0205 */
[----:B------:R-:W-:-:S07]  /*5f80*/  LOP3.LUT R5, R5, 0xffff, RZ, 0xc0, !PT ;  /* 0x0000ffff05057812 */ /* 0x000fce00078ec0ff */
.L_x_146:
[----:B------:R-:W-:Y:S05]  /*5f90*/  BSYNC.RECONVERGENT B2 ;  /* 0x0000000000027941 */ /* 0x000fea0003800200 */
.L_x_145:
[----:B------:R-:W1:Y:S02]  /*5fa0*/  LDCU UR8, c[0x0][0x3b0] ;  /* 0x00007600ff0877ac */ /* 0x000e640008000800 */
[----:B-1----:R-:W-:-:S09]  /*5fb0*/  UISETP.GE.AND UP1, UPT, UR8, 0x1, UPT ;  /* 0x000000010800788c */ /* 0x002fd2000bf26270 */
[----:B------:R-:W-:Y:S05]  /*5fc0*/  BRA.U !UP1, `(.L_x_33) ;  /* 0x0000000109b87547 */ /* 0x000fea000b800000 */
[----:B------:R-:W-:-:S07]  /*5fd0*/  IMAD.MOV.U32 R12, RZ, RZ, RZ ;  /* 0x000000ffff0c7224 */ /* 0x000fce00078e00ff */
.L_x_157:
[----:B-1----:R-:W1:Y:S02]  /*5fe0*/  LDC.64 R20, c[0x0][0x3b8] ;  /* 0x0000ee00ff147b82 */ /* 0x002e640000000a00 */
[----:B-1----:R-:W-:-:S05]  /*5ff0*/  IMAD.WIDE R20, R12, 0x20, R20 ;  /* 0x000000200c147825 */ /* 0x002fca00078e0214 */
[----:B------:R-:W2:Y:S04]  /*6000*/  LDG.E R17, desc[UR12][R20.64+0x8] ;  /* 0x0000080c14117981 */ /* 0x000ea8000c1e1900 */
[----:B------:R-:W3:Y:S01]  /*6010*/  LDG.E R15, desc[UR12][R20.64] ;  /* 0x0000000c140f7981 */ /* 0x000ee2000c1e1900 */
[----:B------:R-:W-:Y:S01]  /*6020*/  BSSY.RECONVERGENT B2, `(.L_x_149) ;  /* 0x0000024000027945 */ /* 0x000fe20003800200 */
[----:B--2---:R-:W-:-:S04]  /*6030*/  ISETP.NE.AND P0, PT, R17, R0, PT ;  /* 0x000000001100720c */ /* 0x004fc80003f05270 */
[----:B---3--:R-:W-:-:S13]  /*6040*/  ISETP.NE.OR P0, PT, R22, R15, P0 ;  /* 0x0000000f1600720c */ /* 0x008fda0000705670 */
[----:B------:R-:W-:Y:S05]  /*6050*/  @P0 BRA `(.L_x_150) ;  /* 0x0000000000800947 */ /* 0x000fea0003800000 */
[----:B------:R-:W-:-:S13]  /*6060*/  ISETP.GE.AND P0, PT, R0, 0x1, PT ;  /* 0x000000010000780c */ /* 0x000fda0003f06270 */
[----:B------:R-:W-:Y:S05]  /*6070*/  @!P0 BRA `(.L_x_151) ;  /* 0x0000000000688947 */ /* 0x000fea0003800000 */
[----:B------:R1:W5:Y:S04]  /*6080*/  LDG.E.64 R16, desc[UR12][R20.64+0x10] ;  /* 0x0000100c14107981 */ /* 0x000368000c1e1b00 */
[----:B------:R1:W5:Y:S01]  /*6090*/  LDG.E.64 R18, desc[UR12][R20.64+0x18] ;  /* 0x0000180c14127981 */ /* 0x000362000c1e1b00 */
[----:B------:R-:W-:-:S07]  /*60a0*/  IMAD.MOV.U32 R27, RZ, RZ, RZ ;  /* 0x000000ffff1b7224 */ /* 0x000fce00078e00ff */
.L_x_156:
[----:B-----5:R-:W-:-:S05]  /*60b0*/  IMAD.WIDE R24, R27, 0x4, R16 ;  /* 0x000000041b187825 */ /* 0x020fca00078e0210 */
[----:B------:R2:W5:Y:S01]  /*60c0*/  LD.E R29, desc[UR12][R24.64] ;  /* 0x0000000c181d7980 */ /* 0x000562000c101900 */
[----:B------:R-:W-:Y:S01]  /*60d0*/  BSSY.RELIABLE B3, `(.L_x_152) ;  /* 0x0000011000037945 */ /* 0x000fe20003800100 */
[----:B------:R-:W-:Y:S02]  /*60e0*/  IMAD.MOV.U32 R15, RZ, RZ, RZ ;  /* 0x000000ffff0f7224 */ /* 0x000fe400078e00ff */
[----:B-1----:R-:W-:-:S07]  /*60f0*/  IMAD.WIDE R20, R27, 0x4, R18 ;  /* 0x000000041b147825 */ /* 0x002fce00078e0212 */
.L_x_155:
[----:B--2---:R-:W-:-:S06]  /*6100*/  LEA R24, R15, UR11, 0x2 ;  /* 0x0000000b0f187c11 */ /* 0x004fcc000f8e10ff */
[----:B------:R-:W2:Y:S02]  /*6110*/  LDL R24, [R24] ;  /* 0x0000000018187983 */ /* 0x000ea40000100800 */
[----:B--2--5:R-:W-:-:S13]  /*6120*/  ISETP.NE.AND P0, PT, R29, R24, PT ;  /* 0x000000181d00720c */ /* 0x024fda0003f05270 */
[----:B------:R-:W-:Y:S05]  /*6130*/  @P0 BRA `(.L_x_153) ;  /* 0x0000000000140947 */ /* 0x000fea0003800000 */
[----:B------:R-:W-:Y:S01]  /*6140*/  IMAD.U32 R25, R15, 0x4, R1 ;  /* 0x000000040f197824 */ /* 0x000fe200078e0001 */
[----:B------:R-:W2:Y:S05]  /*6150*/  LD.E R24, desc[UR12][R20.64] ;  /* 0x0000000c14187980 */ /* 0x000eaa000c101900 */
[----:B------:R-:W2:Y:S02]  /*6160*/  LDL R25, [R25+0x50] ;  /* 0x0000500019197983 */ /* 0x000ea40000100800 */
[----:B--2---:R-:W-:-:S13]  /*6170*/  ISETP.GT.AND P0, PT, R24, R25, PT ;  /* 0x000000191800720c */ /* 0x004fda0003f04270 */
[----:B------:R-:W-:Y:S05]  /*6180*/  @!P0 BRA `(.L_x_154) ;  /* 0x0000000000148947 */ /* 0x000fea0003800000 */
.L_x_153:
[----:B------:R-:W-:-:S05]  /*6190*/  VIADD R15, R15, 0x1 ;  /* 0x000000010f0f7836 */ /* 0x000fca0000000000 */
[----:B------:R-:W-:-:S13]  /*61a0*/  ISETP.GE.AND P0, PT, R15, R0, PT ;  /* 0x000000000f00720c */ /* 0x000fda0003f06270 */
[----:B------:R-:W-:Y:S05]  /*61b0*/  @P0 BREAK.RELIABLE B3 ;  /* 0x0000000000030942 */ /* 0x000fea0003800100 */
[----:B------:R-:W-:Y:S05]  /*61c0*/  @!P0 BRA `(.L_x_155) ;  /* 0xfffffffc00cc8947 */ /* 0x000fea000383ffff */
[----:B------:R-:W-:Y:S05]  /*61d0*/  BRA `(.L_x_150) ;  /* 0x0000000000207947 */ /* 0x000fea0003800000 */
.L_x_154:
[----:B------:R-:W-:Y:S05]  /*61e0*/  BSYNC.RELIABLE B3 ;  /* 0x0000000000037941 */ /* 0x000fea0003800100 */
.L_x_152:
[----:B------:R-:W-:-:S05]  /*61f0*/  VIADD R27, R27, 0x1 ;  /* 0x000000011b1b7836 */ /* 0x000fca0000000000 */
[----:B------:R-:W-:-:S13]  /*6200*/  ISETP.GE.AND P0, PT, R27, R0, PT ;  /* 0x000000001b00720c */ /* 0x000fda0003f06270 */
[----:B------:R-:W-:Y:S05]  /*6210*/  @!P0 BRA `(.L_x_156) ;  /* 0xfffffffc00a48947 */ /* 0x000fea000383ffff */
.L_x_151:
[----:B------:R-:W-:-:S05]  /*6220*/  IMAD.U32 R15, R12, 0x4, R1 ;  /* 0x000000040c0f7824 */ /* 0x000fca00078e0001 */
[----:B------:R-:W2:Y:S02]  /*6230*/  LDL R16, [R15] ;  /* 0x000000000f107983 */ /* 0x000ea40000100800 */
[----:B--2---:R-:W-:-:S05]  /*6240*/  IADD3 R16, PT, PT, R16, -R23, RZ ;  /* 0x8000001710107210 */ /* 0x004fca0007ffe0ff */
[----:B------:R1:W-:Y:S02]  /*6250*/  STL [R15], R16 ;  /* 0x000000100f007387 */ /* 0x0003e40000100800 */
.L_x_150:
[----:B------:R-:W-:Y:S05]  /*6260*/  BSYNC.RECONVERGENT B2 ;  /* 0x0000000000027941 */ /* 0x000fea0003800200 */
.L_x_149:
[----:B------:R-:W2:Y:S01]  /*6270*/  LDCU UR8, c[0x0][0x3b0] ;  /* 0x00007600ff0877ac */ /* 0x000ea20008000800 */
[----:B------:R-:W-:-:S05]  /*6280*/  VIADD R12, R12, 0x1 ;  /* 0x000000010c0c7836 */ /* 0x000fca0000000000 */
[----:B--2---:R-:W-:-:S13]  /*6290*/  ISETP.GE.AND P0, PT, R12, UR8, PT ;  /* 0x000000080c007c0c */ /* 0x004fda000bf06270 */
[----:B------:R-:W-:Y:S05]  /*62a0*/  @!P0 BRA `(.L_x_157) ;  /* 0xfffffffc004c8947 */ /* 0x000fea000383ffff */
.L_x_33:
[----:B------:R-:W-:Y:S05]  /*62b0*/  BSYNC.RECONVERGENT B1 ;  /* 0x0000000000017941 */ /* 0x000fea0003800200 */
.L_x_32:
[----:B------:R-:W-:Y:S05]  /*62c0*/  @!P1 BRA `(.L_x_158) ;  /* 0xffffffb400b09947 */ /* 0x000fea000383ffff */
.L_x_22:
[----:B------:R-:W-:Y:S05]  /*62d0*/  BSYNC.RECONVERGENT B0 ;  /* 0x0000000000007941 */ /* 0x000fea0003800200 */
.L_x_21:
[----:B------:R-:W-:Y:S05]  /*62e0*/  WARPSYNC.ALL ;  /* 0x0000000000007948 */ /* 0x000fea0003800000 */
[----:B------:R-:W-:Y:S05]  /*62f0*/  BRA.U !UP0, `(.L_x_159) ;  /* 0xffffffa908647547 */ /* 0x000fea000b83ffff */
.L_x_8:
[----:B------:R-:W2:Y:S01]  /*6300*/  LDC R11, c[0x0][0x3b0] ;  /* 0x0000ec00ff0b7b82 */ /* 0x000ea20000000800 */
[----:B------:R-:W-:Y:S02]  /*6310*/  PRMT R5, RZ, 0x7610, R5 ;  /* 0x00007610ff057816 */ /* 0x000fe40000000005 */
[----:B--2---:R-:W-:-:S13]  /*6320*/  ISETP.GE.AND P0, PT, R11, 0x1, PT ;  /* 0x000000010b00780c */ /* 0x004fda0003f06270 */
[----:B------:R-:W-:Y:S05]  /*6330*/  @!P0 BRA `(.L_x_160) ;  /* 0x0000000400c88947 */ /* 0x000fea0003800000 */
[----:B------:R-:W-:Y:S01]  /*6340*/  LOP3.LUT P0, R8, R11, 0x3, RZ, 0xc0, !PT ;  /* 0x000000030b087812 */ /* 0x000fe2000780c0ff */
[----:B-----5:R-:W-:Y:S01]  /*6350*/  IMAD.MOV.U32 R0, RZ, RZ, RZ ;  /* 0x000000ffff007224 */ /* 0x020fe200078e00ff */
[----:B------:R-:W-:-:S11]  /*6360*/  PRMT R5, RZ, 0x7610, R5 ;  /* 0x00007610ff057816 */ /* 0x000fd60000000005 */
[----:B------:R-:W-:Y:S05]  /*6370*/  @!P0 BRA `(.L_x_161) ;  /* 0x0000000000488947 */ /* 0x000fea0003800000 */
[----:B------:R-:W-:-:S13]  /*6380*/  ISETP.NE.AND P0, PT, R8, 0x1, PT ;  /* 0x000000010800780c */ /* 0x000fda0003f05270 */
[----:B------:R-:W-:Y:S05]  /*6390*/  @!P0 BRA `(.L_x_162) ;  /* 0x00000000002c8947 */ /* 0x000fea0003800000 */
[----:B------:R-:W-:-:S13]  /*63a0*/  ISETP.NE.AND P1, PT, R8, 0x2, PT ;  /* 0x000000020800780c */ /* 0x000fda0003f25270 */
[----:B------:R-:W-:Y:S01]  /*63b0*/  @P1 IMAD.MOV.U32 R0, RZ, RZ, 0x1 ;  /* 0x00000001ff001424 */ /* 0x000fe200078e00ff */
[----:B------:R-:W2:Y:S03]  /*63c0*/  @P1 LDL R8, [R1] ;  /* 0x0000000001081983 */ /* 0x000ea60000100800 */
[----:B------:R-:W-:-:S06]  /*63d0*/  IMAD R9, R0, 0x4, R1 ;  /* 0x0000000400097824 */ /* 0x000fcc00078e0201 */
[----:B------:R-:W3:Y:S01]  /*63e0*/  LDL R9, [R9] ;  /* 0x0000000009097983 */ /* 0x000ee20000100800 */
[----:B------:R-:W-:Y:S01]  /*63f0*/  VIADD R0, R0, 0x1 ;  /* 0x0000000100007836 */ /* 0x000fe20000000000 */
[----:B--2---:R-:W-:-:S04]  /*6400*/  @P1 ISETP.GT.AND P0, PT, R8, RZ, PT ;  /* 0x000000ff0800120c */ /* 0x004fc80003f04270 */
[----:B------:R-:W-:-:S04]  /*6410*/  @P1 SEL R8, RZ, 0x1, !P0 ;  /* 0x00000001ff081807 */ /* 0x000fc80004000000 */
[----:B------:R-:W-:Y:S02]  /*6420*/  @P1 PRMT R5, R8, 0x7610, R5 ;  /* 0x0000761008051816 */ /* 0x000fe40000000005 */
[----:B---3--:R-:W-:-:S04]  /*6430*/  ISETP.GT.AND P0, PT, R9, RZ, PT ;  /* 0x000000ff0900720c */ /* 0x008fc80003f04270 */
[----:B------:R-:W-:-:S09]  /*6440*/  SEL R5, R5, 0x1, !P0 ;  /* 0x0000000105057807 */ /* 0x000fd20004000000 */
.L_x_162:
[----:B------:R-:W-:-:S06]  /*6450*/  IMAD R8, R0, 0x4, R1 ;  /* 0x0000000400087824 */ /* 0x000fcc00078e0201 */
[----:B------:R-:W2:Y:S01]  /*6460*/  LDL R8, [R8] ;  /* 0x0000000008087983 */ /* 0x000ea20000100800 */
[----:B------:R-:W-:Y:S01]  /*6470*/  VIADD R0, R0, 0x1 ;  /* 0x0000000100007836 */ /* 0x000fe20000000000 */
[----:B--2---:R-:W-:-:S04]  /*6480*/  ISETP.GT.AND P0, PT, R8, RZ, PT ;  /* 0x000000ff0800720c */ /* 0x004fc80003f04270 */
[----:B------:R-:W-:-:S09]  /*6490*/  SEL R5, R5, 0x1, !P0 ;  /* 0x0000000105057807 */ /* 0x000fd20004000000 */
.L_x_161:
        /* <DEDUP_REMOVED lines=8> */
.L_x_164:
[C---:B------:R-:W-:Y:S02]  /*6520*/  VIADD R8, R0.reuse, 0x4 ;  /* 0x0000000400087836 */ /* 0x040fe40000000000 */
[--C-:B------:R-:W-:Y:S02]  /*6530*/  IMAD R28, R0, 0x4, R1.reuse ;  /* 0x00000004001c7824 */ /* 0x100fe400078e0201 */
[----:B------:R-:W-:Y:S02]  /*6540*/  IMAD R12, R8, 0x4, R1 ;  /* 0x00000004080c7824 */ /* 0x000fe400078e0201 */
[C---:B------:R-:W-:Y:S01]  /*6550*/  VIADD R8, R0.reuse, 0xc ;  /* 0x0000000c00087836 */ /* 0x040fe20000000000 */
[----:B------:R-:W2:Y:S01]  /*6560*/  LDL R29, [R28] ;  /* 0x000000001c1d7983 */ /* 0x000ea20000100800 */
[----:B------:R-:W-:-:S03]  /*6570*/  VIADD R10, R0, 0x8 ;  /* 0x00000008000a7836 */ /* 0x000fc60000000000 */
[----:B------:R-:W-:Y:S01]  /*6580*/  LEA R22, R8, R1, 0x2 ;  /* 0x0000000108167211 */ /* 0x000fe200078e10ff */
[----:B------:R-:W-:Y:S01]  /*6590*/  IMAD R17, R10, 0x4, R1 ;  /* 0x000000040a117824 */ /* 0x000fe200078e0201 */
[----:B------:R-:W3:Y:S04]  /*65a0*/  LDL R14, [R12] ;  /* 0x000000000c0e7983 */ /* 0x000ee80000100800 */
[----:B------:R-:W4:Y:S04]  /*65b0*/  LDL R8, [R28+0x4] ;  /* 0x000004001c087983 */ /* 0x000f280000100800 */
[----:B------:R-:W5:Y:S04]  /*65c0*/  LDL R13, [R12+0x4] ;  /* 0x000004000c0d7983 */ /* 0x000f680000100800 */
[----:B------:R-:W5:Y:S04]  /*65d0*/  LDL R19, [R17] ;  /* 0x0000000011137983 */ /* 0x000f680000100800 */
[----:B------:R-:W5:Y:S04]  /*65e0*/  LDL R9, [R28+0x8] ;  /* 0x000008001c097983 */ /* 0x000f680000100800 */
[----:B-1----:R-:W5:Y:S04]  /*65f0*/  LDL R15, [R12+0x8] ;  /* 0x000008000c0f7983 */ /* 0x002f680000100800 */
[----:B------:R-:W5:Y:S04]  /*6600*/  LDL R18, [R17+0x4] ;  /* 0x0000040011127983 */ /* 0x000f680000100800 */
[----:B------:R-:W5:Y:S04]  /*6610*/  LDL R10, [R28+0xc] ;  /* 0x00000c001c0a7983 */ /* 0x000f680000100800 */
[----:B------:R-:W5:Y:S04]  /*6620*/  LDL R16, [R12+0xc] ;  /* 0x00000c000c107983 */ /* 0x000f680000100800 */
[----:B------:R-:W5:Y:S04]  /*6630*/  LDL R20, [R17+0x8] ;  /* 0x0000080011147983 */ /* 0x000f680000100800 */
[----:B------:R-:W5:Y:S04]  /*6640*/  LDL R21, [R17+0xc] ;  /* 0x00000c0011157983 */ /* 0x000f680000100800 */
[----:B------:R-:W5:Y:S04]  /*6650*/  LDL R24, [R22] ;  /* 0x0000000016187983 */ /* 0x000f680000100800 */
[----:B------:R-:W5:Y:S04]  /*6660*/  LDL R23, [R22+0x4] ;  /* 0x0000040016177983 */ /* 0x000f680000100800 */
[----:B------:R-:W5:Y:S04]  /*6670*/  LDL R25, [R22+0x8] ;  /* 0x0000080016197983 */ /* 0x000f680000100800 */
[----:B------:R-:W5:Y:S01]  /*6680*/  LDL R26, [R22+0xc] ;  /* 0x00000c00161a7983 */ /* 0x000f620000100800 */
[----:B------:R-:W-:Y:S01]  /*6690*/  VIADD R0, R0, 0x10 ;  /* 0x0000001000007836 */ /* 0x000fe20000000000 */
[----:B--2---:R-:W-:-:S02]  /*66a0*/  ISETP.GE.AND P3, PT, R29, 0x1, PT ;  /* 0x000000011d00780c */ /* 0x004fc40003f66270 */
[----:B---3--:R-:W-:Y:S02]  /*66b0*/  ISETP.GE.AND P4, PT, R14, 0x1, PT ;  /* 0x000000010e00780c */ /* 0x008fe40003f86270 */
[----:B----4-:R-:W-:Y:S02]  /*66c0*/  ISETP.LT.AND P3, PT, R8, 0x1, !P3 ;  /* 0x000000010800780c */ /* 0x010fe40005f61270 */
[----:B-----5:R-:W-:Y:S02]  /*66d0*/  ISETP.LT.AND P4, PT, R13, 0x1, !P4 ;  /* 0x000000010d00780c */ /* 0x020fe40006781270 */
[----:B------:R-:W-:Y:S02]  /*66e0*/  ISETP.GE.AND P1, PT, R19, 0x1, PT ;  /* 0x000000011300780c */ /* 0x000fe40003f26270 */
[----:B------:R-:W-:Y:S02]  /*66f0*/  ISETP.LT.AND P3, PT, R9, 0x1, P3 ;  /* 0x000000010900780c */ /* 0x000fe40001f61270 */
[----:B------:R-:W-:-:S02]  /*6700*/  ISETP.LT.AND P4, PT, R15, 0x1, P4 ;  /* 0x000000010f00780c */ /* 0x000fc40002781270 */
[----:B------:R-:W-:Y:S02]  /*6710*/  ISETP.LT.AND P1, PT, R18, 0x1, !P1 ;  /* 0x000000011200780c */ /* 0x000fe40004f21270 */
[----:B------:R-:W-:Y:S02]  /*6720*/  ISETP.LT.AND P3, PT, R10, 0x1, P3 ;  /* 0x000000010a00780c */ /* 0x000fe40001f61270 */
[----:B------:R-:W-:Y:S02]  /*6730*/  ISETP.LT.AND P4, PT, R16, 0x1, P4 ;  /* 0x000000011000780c */ /* 0x000fe40002781270 */
[----:B------:R-:W-:Y:S02]  /*6740*/  SEL R5, R5, 0x1, P3 ;  /* 0x0000000105057807 */ /* 0x000fe40001800000 */
[----:B------:R-:W-:Y:S02]  /*6750*/  ISETP.LT.AND P1, PT, R20, 0x1, P1 ;  /* 0x000000011400780c */ /* 0x000fe40000f21270 */
[----:B------:R-:W-:-:S02]  /*6760*/  SEL R5, R5, 0x1, P4 ;  /* 0x0000000105057807 */ /* 0x000fc40002000000 */
[----:B------:R-:W-:Y:S02]  /*6770*/  ISETP.LT.AND P1, PT, R21, 0x1, P1 ;  /* 0x000000011500780c */ /* 0x000fe40000f21270 */
[----:B------:R-:W-:Y:S02]  /*6780*/  ISETP.GE.AND P2, PT, R24, 0x1, PT ;  /* 0x000000011800780c */ /* 0x000fe40003f46270 */
[----:B------:R-:W-:Y:S02]  /*6790*/  SEL R5, R5, 0x1, P1 ;  /* 0x0000000105057807 */ /* 0x000fe40000800000 */
[----:B------:R-:W-:Y:S02]  /*67a0*/  ISETP.GE.AND P1, PT, R0, R27, PT ;  /* 0x0000001b0000720c */ /* 0x000fe40003f26270 */
[----:B------:R-:W-:-:S04]  /*67b0*/  ISETP.LT.AND P2, PT, R23, 0x1, !P2 ;  /* 0x000000011700780c */ /* 0x000fc80005741270 */
[----:B------:R-:W-:-:S04]  /*67c0*/  ISETP.LT.AND P2, PT, R25, 0x1, P2 ;  /* 0x000000011900780c */ /* 0x000fc80001741270 */
[----:B------:R-:W-:-:S04]  /*67d0*/  ISETP.LT.AND P2, PT, R26, 0x1, P2 ;  /* 0x000000011a00780c */ /* 0x000fc80001741270 */
[----:B------:R-:W-:Y:S01]  /*67e0*/  SEL R5, R5, 0x1, P2 ;  /* 0x0000000105057807 */ /* 0x000fe20001000000 */
[----:B------:R-:W-:Y:S08]  /*67f0*/  @!P1 BRA `(.L_x_164) ;  /* 0xfffffffc00489947 */ /* 0x000ff0000383ffff */
.L_x_163:
[----:B------:R-:W-:-:S05]  /*6800*/  IMAD.IADD R8, R11, 0x1, -R0 ;  /* 0x000000010b087824 */ /* 0x000fca00078e0a00 */
[----:B------:R-:W-:-:S13]  /*6810*/  ISETP.GT.AND P1, PT, R8, 0x4, PT ;  /* 0x000000040800780c */ /* 0x000fda0003f24270 */
[----:B------:R-:W-:Y:S05]  /*6820*/  @!P1 BRA `(.L_x_165) ;  /* 0x00000000005c9947 */ /* 0x000fea0003800000 */
[C---:B------:R-:W-:Y:S02]  /*6830*/  VIADD R10, R0.reuse, 0x4 ;  /* 0x00000004000a7836 */ /* 0x040fe40000000000 */
[--C-:B------:R-:W-:Y:S02]  /*6840*/  IMAD R8, R0, 0x4, R1.reuse ;  /* 0x0000000400087824 */ /* 0x100fe400078e0201 */
[----:B------:R-:W-:-:S03]  /*6850*/  IMAD R13, R10, 0x4, R1 ;  /* 0x000000040a0d7824 */ /* 0x000fc600078e0201 */
[----:B------:R-:W2:Y:S04]  /*6860*/  LDL R18, [R8] ;  /* 0x0000000008127983 */ /* 0x000ea80000100800 */
[----:B-1----:R-:W3:Y:S04]  /*6870*/  LDL R15, [R13] ;  /* 0x000000000d0f7983 */ /* 0x002ee80000100800 */
[----:B------:R-:W4:Y:S04]  /*6880*/  LDL R9, [R8+0x4] ;  /* 0x0000040008097983 */ /* 0x000f280000100800 */
[----:B------:R-:W5:Y:S04]  /*6890*/  LDL R14, [R13+0x4] ;  /* 0x000004000d0e7983 */ /* 0x000f680000100800 */
[----:B------:R-:W5:Y:S04]  /*68a0*/  LDL R10, [R8+0x8] ;  /* 0x00000800080a7983 */ /* 0x000f680000100800 */
        /* <DEDUP_REMOVED lines=8> */
[----:B------:R-:W-:Y:S02]  /*6930*/  ISETP.LT.AND P0, PT, R10, 0x1, P0 ;  /* 0x000000010a00780c */ /* 0x000fe40000701270 */
[----:B------:R-:W-:Y:S02]  /*6940*/  ISETP.LT.AND P1, PT, R16, 0x1, P1 ;  /* 0x000000011000780c */ /* 0x000fe40000f21270 */
[----:B------:R-:W-:-:S02]  /*6950*/  ISETP.LT.AND P0, PT, R12, 0x1, P0 ;  /* 0x000000010c00780c */ /* 0x000fc40000701270 */
[----:B------:R-:W-:Y:S02]  /*6960*/  ISETP.LT.AND P1, PT, R17, 0x1, P1 ;  /* 0x000000011100780c */ /* 0x000fe40000f21270 */
[----:B------:R-:W-:Y:S02]  /*6970*/  SEL R5, R5, 0x1, P0 ;  /* 0x0000000105057807 */ /* 0x000fe40000000000 */
[----:B------:R-:W-:Y:S02]  /*6980*/  PLOP3.LUT P0, PT, PT, PT, PT, 0x8, 0x80 ;  /* 0x000000000080781c */ /* 0x000fe40003f0e170 */
[----:B------:R-:W-:-:S11]  /*6990*/  SEL R5, R5, 0x1, P1 ;  /* 0x0000000105057807 */ /* 0x000fd60000800000 */
.L_x_165:
[----:B------:R-:W-:-:S13]  /*69a0*/  ISETP.LT.OR P0, PT, R0, R11, P0 ;  /* 0x0000000b0000720c */ /* 0x000fda0000701670 */
[----:B------:R-:W-:Y:S05]  /*69b0*/  @!P0 BRA `(.L_x_160) ;  /* 0x0000000000288947 */ /* 0x000fea0003800000 */
[----:B------:R-:W-:-:S05]  /*69c0*/  IMAD R0, R0, 0x4, R1 ;  /* 0x0000000400007824 */ /* 0x000fca00078e0201 */
[----:B------:R-:W2:Y:S04]  /*69d0*/  LDL R11, [R0] ;  /* 0x00000000000b7983 */ /* 0x000ea80000100800 */
[----:B------:R-:W3:Y:S04]  /*69e0*/  LDL R8, [R0+0x4] ;  /* 0x0000040000087983 */ /* 0x000ee80000100800 */
[----:B------:R-:W4:Y:S04]  /*69f0*/  LDL R9, [R0+0x8] ;  /* 0x0000080000097983 */ /* 0x000f280000100800 */
[----:B------:R-:W5:Y:S01]  /*6a00*/  LDL R10, [R0+0xc] ;  /* 0x00000c00000a7983 */ /* 0x000f620000100800 */
[----:B--2---:R-:W-:-:S04]  /*6a10*/  ISETP.GE.AND P0, PT, R11, 0x1, PT ;  /* 0x000000010b00780c */ /* 0x004fc80003f06270 */
[----:B---3--:R-:W-:-:S04]  /*6a20*/  ISETP.LT.AND P0, PT, R8, 0x1, !P0 ;  /* 0x000000010800780c */ /* 0x008fc80004701270 */
[----:B----4-:R-:W-:-:S04]  /*6a30*/  ISETP.LT.AND P0, PT, R9, 0x1, P0 ;  /* 0x000000010900780c */ /* 0x010fc80000701270 */
[----:B-----5:R-:W-:-:S04]  /*6a40*/  ISETP.LT.AND P0, PT, R10, 0x1, P0 ;  /* 0x000000010a00780c */ /* 0x020fc80000701270 */
[----:B------:R-:W-:-:S09]  /*6a50*/  SEL R5, R5, 0x1, P0 ;  /* 0x0000000105057807 */ /* 0x000fd20000000000 */
.L_x_160:
[----:B------:R-:W-:Y:S01]  /*6a60*/  LOP3.LUT P0, RZ, R5, 0xff, RZ, 0xc0, !PT ;  /* 0x000000ff05ff7812 */ /* 0x000fe2000780c0ff */
[----:B------:R-:W-:Y:S02]  /*6a70*/  UISETP.NE.AND UP0, UPT, UR5, 0x3f, UPT ;  /* 0x0000003f0500788c */ /* 0x000fe4000bf05270 */
[----:B------:R-:W-:Y:S01]  /*6a80*/  UIADD3 UR5, UPT, UPT, UR5, 0x1, URZ ;  /* 0x0000000105057890 */ /* 0x000fe2000fffe0ff */
[----:B------:R-:W-:Y:S01]  /*6a90*/  SEL R5, RZ, 0x1, P0 ;  /* 0x00000001ff057807 */ /* 0x000fe20000000000 */
[----:B------:R-:W-:Y:S02]  /*6aa0*/  USEL UR6, URZ, 0x1, !UP0 ;  /* 0x00000001ff067887 */ /* 0x000fe4000c000000 */
[----:B------:R-:W-:Y:S01]  /*6ab0*/  UISETP.GE.AND UP0, UPT, UR5, 0x40, UPT ;  /* 0x000000400500788c */ /* 0x000fe2000bf06270 */
[----:B-----5:R-:W-:-:S04]  /*6ac0*/  IADD3 R0, P0, PT, R6, R5, RZ ;  /* 0x0000000506007210 */ /* 0x020fc80007f1e0ff */
[----:B------:R-:W-:Y:S01]  /*6ad0*/  SHF.L.U32 R6, R0, UR6, RZ ;  /* 0x0000000600067c19 */ /* 0x000fe200080006ff */
[----:B------:R-:W-:-:S05]  /*6ae0*/  IMAD.X R7, RZ, RZ, R7, P0 ;  /* 0x000000ffff077224 */ /* 0x000fca00000e0607 */
[----:B------:R-:W-:Y:S01]  /*6af0*/  SHF.L.U64.HI R7, R0, UR6, R7 ;  /* 0x0000000600077c19 */ /* 0x000fe20008010207 */
[----:B------:R-:W-:Y:S06]  /*6b00*/  BRA.U !UP0, `(.L_x_166) ;  /* 0xffffff9908407547 */ /* 0x000fec000b83ffff */
[----:B------:R-:W2:Y:S01]  /*6b10*/  LDC.64 R8, c[0x0][0x3d0] ;  /* 0x0000f400ff087b82 */ /* 0x000ea20000000a00 */
[----:B------:R-:W-:-:S04]  /*6b20*/  IMAD.U32 R5, RZ, RZ, UR10 ;  /* 0x0000000aff057e24 */ /* 0x000fc8000f8e00ff */
[----:B------:R-:W-:Y:S01]  /*6b30*/  IMAD R5, R2, R5, UR4 ;  /* 0x0000000402057e24 */ /* 0x000fe2000f8e0205 */
[----:B------:R-:W-:-:S04]  /*6b40*/  UIADD3 UR4, UPT, UPT, UR4, 0x1, URZ ;  /* 0x0000000104047890 */ /* 0x000fc8000fffe0ff */
[----:B------:R-:W-:Y:S01]  /*6b50*/  UISETP.GE.AND UP0, UPT, UR4, UR10, UPT ;  /* 0x0000000a0400728c */ /* 0x000fe2000bf06270 */
[----:B--2---:R-:W-:-:S05]  /*6b60*/  IMAD.WIDE R8, R5, 0x8, R8 ;  /* 0x0000000805087825 */ /* 0x004fca00078e0208 */
[----:B0-----:R2:W-:Y:S03]  /*6b70*/  STG.E.64 desc[UR12][R8.64], R6 ;  /* 0x0000000608007986 */ /* 0x0015e6000c101b0c */
[----:B------:R-:W-:Y:S05]  /*6b80*/  BRA.U !UP0, `(.L_x_167) ;  /* 0xffffff9908187547 */ /* 0x000fea000b83ffff */
[----:B------:R-:W-:Y:S05]  /*6b90*/  EXIT ;  /* 0x000000000000794d */ /* 0x000fea0003800000 */
        .weak           $__internal_0_$__cuda_sm20_div_s64
        .type           $__internal_0_$__cuda_sm20_div_s64,@function
        .size           $__internal_0_$__cuda_sm20_div_s64,($__internal_1_$__cuda_sm20_rem_s64 - $__internal_0_$__cuda_sm20_div_s64)
$__internal_0_$__cuda_sm20_div_s64:
[----:B------:R-:W0:Y:S01]  /*6ba0*/  LDC R3, c[0x0][0x390] ;  /* 0x0000e400ff037b82 */ /* 0x000e220000000800 */
[----:B------:R-:W-:Y:S02]  /*6bb0*/  ISETP.LE.AND P0, PT, RZ, UR6, PT ;  /* 0x00000006ff007c0c */ /* 0x000fe4000bf03270 */
[----:B0-----:R-:W-:-:S04]  /*6bc0*/  IADD3 R4, P1, PT, RZ, -R3, RZ ;  /* 0x80000003ff047210 */ /* 0x001fc80007f3e0ff */
[----:B------:R-:W-:Y:S01]  /*6bd0*/  SEL R4, R4, R3, !P0 ;  /* 0x0000000304047207 */ /* 0x000fe20004000000 */
[----:B------:R-:W-:-:S05]  /*6be0*/  IMAD.X R5, RZ, RZ, ~UR6, P1 ;  /* 0x80000006ff057e24 */ /* 0x000fca00088e06ff */
[----:B------:R-:W-:-:S04]  /*6bf0*/  SEL R5, R5, UR6, !P0 ;  /* 0x0000000605057c07 */ /* 0x000fc8000c000000 */
[----:B------:R-:W0:Y:S08]  /*6c00*/  I2F.U64.RP R9, R4 ;  /* 0x0000000400097312 */ /* 0x000e300000309000 */
[----:B0-----:R-:W0:Y:S02]  /*6c10*/  MUFU.RCP R9, R9 ;  /* 0x0000000900097308 */ /* 0x001e240000001000 */
[----:B0-----:R-:W-:-:S06]  /*6c20*/  VIADD R10, R9, 0x1ffffffe ;  /* 0x1ffffffe090a7836 */ /* 0x001fcc0000000000 */
[----:B------:R-:W0:Y:S02]  /*6c30*/  F2I.U64.TRUNC R10, R10 ;  /* 0x0000000a000a7311 */ /* 0x000e24000020d800 */
[----:B0-----:R-:W-:-:S04]  /*6c40*/  IMAD.WIDE.U32 R6, R10, R4, RZ ;  /* 0x000000040a067225 */ /* 0x001fc800078e00ff */
[----:B------:R-:W-:Y:S01]  /*6c50*/  IMAD R7, R10, R5, R7 ;  /* 0x000000050a077224 */ /* 0x000fe200078e0207 */
[----:B------:R-:W-:-:S03]  /*6c60*/  IADD3 R13, P0, PT, RZ, -R6, RZ ;  /* 0x80000006ff0d7210 */ /* 0x000fc60007f1e0ff */
[----:B------:R-:W-:Y:S02]  /*6c70*/  IMAD R7, R11, R4, R7 ;  /* 0x000000040b077224 */ /* 0x000fe400078e0207 */
[----:B------:R-:W-:-:S04]  /*6c80*/  IMAD.HI.U32 R6, R10, R13, RZ ;  /* 0x0000000d0a067227 */ /* 0x000fc800078e00ff */
[----:B------:R-:W-:Y:S02]  /*6c90*/  IMAD.X R15, RZ, RZ, ~R7, P0 ;  /* 0x000000ffff0f7224 */ /* 0x000fe400000e0e07 */
[----:B------:R-:W-:Y:S02]  /*6ca0*/  IMAD.MOV.U32 R7, RZ, RZ, R10 ;  /* 0x000000ffff077224 */ /* 0x000fe400078e000a */
[-C--:B------:R-:W-:Y:S02]  /*6cb0*/  IMAD R17, R11, R15.reuse, RZ ;  /* 0x0000000f0b117224 */ /* 0x080fe400078e02ff */
[----:B------:R-:W-:-:S04]  /*6cc0*/  IMAD.WIDE.U32 R6, P0, R10, R15, R6 ;  /* 0x0000000f0a067225 */ /* 0x000fc80007800006 */
[----:B------:R-:W-:-:S04]  /*6cd0*/  IMAD.HI.U32 R9, R11, R15, RZ ;  /* 0x0000000f0b097227 */ /* 0x000fc800078e00ff */
[----:B------:R-:W-:-:S04]  /*6ce0*/  IMAD.HI.U32 R6, P1, R11, R13, R6 ;  /* 0x0000000d0b067227 */ /* 0x000fc80007820006 */
[----:B------:R-:W-:Y:S01]  /*6cf0*/  IMAD.X R9, R9, 0x1, R11, P0 ;  /* 0x0000000109097824 */ /* 0x000fe200000e060b */
[----:B------:R-:W-:Y:S02]  /*6d00*/  IADD3 R13, P2, PT, R17, R6, RZ ;  /* 0x00000006110d7210 */ /* 0x000fe40007f5e0ff */
[----:B------:R-:W0:Y:S02]  /*6d10*/  LDC.64 R6, c[0x0][0x380] ;  /* 0x0000e000ff067b82 */ /* 0x000e240000000a00 */
[----:B------:R-:W-:Y:S01]  /*6d20*/  IADD3.X R9, PT, PT, RZ, RZ, R9, P2, P1 ;  /* 0x000000ffff097210 */ /* 0x000fe200017e2409 */
[----:B------:R-:W-:-:S04]  /*6d30*/  IMAD.WIDE.U32 R10, R13, R4, RZ ;  /* 0x000000040d0a7225 */ /* 0x000fc800078e00ff */
[----:B------:R-:W-:Y:S01]  /*6d40*/  IMAD R11, R13, R5, R11 ;  /* 0x000000050d0b7224 */ /* 0x000fe200078e020b */
[----:B------:R-:W-:-:S03]  /*6d50*/  IADD3 R15, P0, PT, RZ, -R10, RZ ;  /* 0x8000000aff0f7210 */ /* 0x000fc60007f1e0ff */
[----:B------:R-:W-:Y:S02]  /*6d60*/  IMAD R11, R9, R4, R11 ;  /* 0x00000004090b7224 */ /* 0x000fe400078e020b */
[----:B------:R-:W-:-:S03]  /*6d70*/  IMAD.HI.U32 R12, R13, R15, RZ ;  /* 0x0000000f0d0c7227 */ /* 0x000fc600078e00ff */
[----:B------:R-:W-:Y:S01]  /*6d80*/  IADD3.X R10, PT, PT, RZ, ~R11, RZ, P0, !PT ;  /* 0x8000000bff0a7210 */ /* 0x000fe200007fe4ff */
[----:B------:R-:W-:-:S04]  /*6d90*/  IMAD.MOV.U32 R11, RZ, RZ, RZ ;  /* 0x000000ffff0b7224 */ /* 0x000fc800078e00ff */
[----:B------:R-:W-:Y:S01]  /*6da0*/  IMAD.WIDE.U32 R12, P0, R13, R10, R12 ;  /* 0x0000000a0d0c7225 */ /* 0x000fe2000780000c */
[----:B0-----:R-:W-:Y:S02]  /*6db0*/  ISETP.GE.AND P3, PT, R7, RZ, PT ;  /* 0x000000ff0700720c */ /* 0x001fe40003f66270 */
[----:B------:R-:W-:Y:S01]  /*6dc0*/  IADD3 R17, P4, PT, RZ, -R6, RZ ;  /* 0x80000006ff117210 */ /* 0x000fe20007f9e0ff */
[----:B------:R-:W-:-:S03]  /*6dd0*/  IMAD.HI.U32 R13, P1, R9, R15, R12 ;  /* 0x0000000f090d7227 */ /* 0x000fc6000782000c */
[----:B------:R-:W-:Y:S01]  /*6de0*/  SEL R17, R17, R6, !P3 ;  /* 0x0000000611117207 */ /* 0x000fe20005800000 */
[CC--:B------:R-:W-:Y:S02]  /*6df0*/  IMAD R12, R9.reuse, R10.reuse, RZ ;  /* 0x0000000a090c7224 */ /* 0x0c0fe400078e02ff */
[----:B------:R-:W-:-:S03]  /*6e00*/  IMAD.HI.U32 R10, R9, R10, RZ ;  /* 0x0000000a090a7227 */ /* 0x000fc600078e00ff */
[----:B------:R-:W-:Y:S01]  /*6e10*/  IADD3 R13, P2, PT, R12, R13, RZ ;  /* 0x0000000d0c0d7210 */ /* 0x000fe20007f5e0ff */
[----:B------:R-:W-:Y:S02]  /*6e20*/  IMAD.X R12, RZ, RZ, ~R7, P4 ;  /* 0x000000ffff0c7224 */ /* 0x000fe400020e0e07 */
[----:B------:R-:W-:Y:S02]  /*6e30*/  IMAD.X R9, R10, 0x1, R9, P0 ;  /* 0x000000010a097824 */ /* 0x000fe400000e0609 */
[----:B------:R-:W-:Y:S01]  /*6e40*/  IMAD.HI.U32 R10, R13, R17, RZ ;  /* 0x000000110d0a7227 */ /* 0x000fe200078e00ff */
[----:B------:R-:W-:Y:S02]  /*6e50*/  SEL R12, R12, R7, !P3 ;  /* 0x000000070c0c7207 */ /* 0x000fe40005800000 */
[----:B------:R-:W-:Y:S02]  /*6e60*/  IADD3.X R9, PT, PT, RZ, RZ, R9, P2, P1 ;  /* 0x000000ffff097210 */ /* 0x000fe400017e2409 */
[----:B------:R-:W-:Y:S01]  /*6e70*/  LOP3.LUT R7, R7, UR6, RZ, 0x3c, !PT ;  /* 0x0000000607077c12 */ /* 0x000fe2000f8e3cff */
[----:B------:R-:W-:-:S04]  /*6e80*/  IMAD.WIDE.U32 R10, R13, R12, R10 ;  /* 0x0000000c0d0a7225 */ /* 0x000fc800078e000a */
[C---:B------:R-:W-:Y:S02]  /*6e90*/  IMAD R13, R9.reuse, R12, RZ ;  /* 0x0000000c090d7224 */ /* 0x040fe400078e02ff */
[----:B------:R-:W-:-:S04]  /*6ea0*/  IMAD.HI.U32 R10, P0, R9, R17, R10 ;  /* 0x00000011090a7227 */ /* 0x000fc8000780000a */
[----:B------:R-:W-:Y:S01]  /*6eb0*/  IMAD.HI.U32 R6, R9, R12, RZ ;  /* 0x0000000c09067227 */ /* 0x000fe200078e00ff */
[----:B------:R-:W-:-:S03]  /*6ec0*/  IADD3 R9, P1, PT, R13, R10, RZ ;  /* 0x0000000a0d097210 */ /* 0x000fc60007f3e0ff */
[----:B------:R-:W-:Y:S02]  /*6ed0*/  IMAD.X R6, RZ, RZ, R6, P0 ;  /* 0x000000ffff067224 */ /* 0x000fe400000e0606 */
[----:B------:R-:W-:-:S04]  /*6ee0*/  IMAD.WIDE.U32 R10, R9, R4, RZ ;  /* 0x00000004090a7225 */ /* 0x000fc800078e00ff */
[----:B------:R-:W-:Y:S01]  /*6ef0*/  IMAD.X R13, RZ, RZ, R6, P1 ;  /* 0x000000ffff0d7224 */ /* 0x000fe200008e0606 */
[----:B------:R-:W-:Y:S01]  /*6f00*/  IADD3 R17, P1, PT, -R10, R17, RZ ;  /* 0x000000110a117210 */ /* 0x000fe20007f3e1ff */
[----:B------:R-:W-:-:S03]  /*6f10*/  IMAD R6, R9, R5, R11 ;  /* 0x0000000509067224 */ /* 0x000fc600078e020b */
[-C--:B------:R-:W-:Y:S01]  /*6f20*/  ISETP.GE.U32.AND P0, PT, R17, R4.reuse, PT ;  /* 0x000000041100720c */ /* 0x080fe20003f06070 */
[----:B------:R-:W-:-:S04]  /*6f30*/  IMAD R6, R13, R4, R6 ;  /* 0x000000040d067224 */ /* 0x000fc800078e0206 */
[----:B------:R-:W-:Y:S01]  /*6f40*/  IMAD.X R19, R12, 0x1, ~R6, P1 ;  /* 0x000000010c137824 */ /* 0x000fe200008e0e06 */
[----:B------:R-:W-:Y:S02]  /*6f50*/  IADD3 R11, P1, PT, R17, -R4, RZ ;  /* 0x80000004110b7210 */ /* 0x000fe40007f3e0ff */
[----:B------:R-:W-:Y:S02]  /*6f60*/  IADD3 R6, P2, PT, R9, 0x1, RZ ;  /* 0x0000000109067810 */ /* 0x000fe40007f5e0ff */
[C---:B------:R-:W-:Y:S01]  /*6f70*/  ISETP.GE.U32.AND.EX P0, PT, R19.reuse, R5, PT, P0 ;  /* 0x000000051300720c */ /* 0x040fe20003f06100 */
[----:B------:R-:W-:Y:S02]  /*6f80*/  IMAD.X R15, R19, 0x1, ~R5, P1 ;  /* 0x00000001130f7824 */ /* 0x000fe400008e0e05 */
[----:B------:R-:W-:Y:S01]  /*6f90*/  IMAD.X R10, RZ, RZ, R13, P2 ;  /* 0x000000ffff0a7224 */ /* 0x000fe200010e060d */
[----:B------:R-:W-:Y:S02]  /*6fa0*/  SEL R11, R11, R17, P0 ;  /* 0x000000110b0b7207 */ /* 0x000fe40000000000 */
[----:B------:R-:W-:-:S02]  /*6fb0*/  SEL R9, R6, R9, P0 ;  /* 0x0000000906097207 */ /* 0x000fc40000000000 */
[----:B------:R-:W-:Y:S02]  /*6fc0*/  SEL R15, R15, R19, P0 ;  /* 0x000000130f0f7207 */ /* 0x000fe40000000000 */
[----:B------:R-:W-:Y:S02]  /*6fd0*/  ISETP.GE.U32.AND P1, PT, R11, R4, PT ;  /* 0x000000040b00720c */ /* 0x000fe40003f26070 */
[----:B------:R-:W-:Y:S02]  /*6fe0*/  SEL R6, R10, R13, P0 ;  /* 0x0000000d0a067207 */ /* 0x000fe40000000000 */
[----:B------:R-:W-:Y:S02]  /*6ff0*/  IADD3 R4, P2, PT, R9, 0x1, RZ ;  /* 0x0000000109047810 */ /* 0x000fe40007f5e0ff */
[----:B------:R-:W-:Y:S02]  /*7000*/  ISETP.GE.U32.AND.EX P0, PT, R15, R5, PT, P1 ;  /* 0x000000050f00720c */ /* 0x000fe40003f06110 */
[----:B------:R-:W-:Y:S01]  /*7010*/  ISETP.GE.AND P1, PT, R7, RZ, PT ;  /* 0x000000ff0700720c */ /* 0x000fe20003f26270 */
[----:B------:R-:W-:Y:S01]  /*7020*/  IMAD.X R5, RZ, RZ, R6, P2 ;  /* 0x000000ffff057224 */ /* 0x000fe200010e0606 */
[----:B------:R-:W-:-:S04]  /*7030*/  SEL R4, R4, R9, P0 ;  /* 0x0000000904047207 */ /* 0x000fc80000000000 */
[----:B------:R-:W-:Y:S02]  /*7040*/  SEL R5, R5, R6, P0 ;  /* 0x0000000605057207 */ /* 0x000fe40000000000 */
[-C--:B------:R-:W-:Y:S02]  /*7050*/  IADD3 R9, P2, PT, RZ, -R4.reuse, RZ ;  /* 0x80000004ff097210 */ /* 0x080fe40007f5e0ff */
[----:B------:R-:W-:Y:S02]  /*7060*/  ISETP.NE.U32.AND P0, PT, R3, RZ, PT ;  /* 0x000000ff0300720c */ /* 0x000fe40003f05070 */
[----:B------:R-:W-:Y:S01]  /*7070*/  SEL R4, R9, R4, !P1 ;  /* 0x0000000409047207 */ /* 0x000fe20004800000 */
[----:B------:R-:W-:Y:S01]  /*7080*/  IMAD.X R6, RZ, RZ, ~R5, P2 ;  /* 0x000000ffff067224 */ /* 0x000fe200010e0e05 */
[----:B------:R-:W-:Y:S01]  /*7090*/  ISETP.NE.AND.EX P0, PT, RZ, UR6, PT, P0 ;  /* 0x00000006ff007c0c */ /* 0x000fe2000bf05300 */
[----:B------:R-:W-:-:S03]  /*70a0*/  IMAD.MOV.U32 R9, RZ, RZ, 0x0 ;  /* 0x00000000ff097424 */ /* 0x000fc600078e00ff */
[----:B------:R-:W-:Y:S02]  /*70b0*/  SEL R5, R6, R5, !P1 ;  /* 0x0000000506057207 */ /* 0x000fe40004800000 */
[----:B------:R-:W-:Y:S02]  /*70c0*/  SEL R4, R4, 0xffffffff, P0 ;  /* 0xffffffff04047807 */ /* 0x000fe40000000000 */
[----:B------:R-:W-:Y:S01]  /*70d0*/  SEL R5, R5, 0xffffffff, P0 ;  /* 0xffffffff05057807 */ /* 0x000fe20000000000 */
[----:B------:R-:W-:Y:S06]  /*70e0*/  RET.REL.NODEC R8 `(run) ;  /* 0xffffff8c08c47950 */ /* 0x000fec0003c3ffff */
        .weak           $__internal_1_$__cuda_sm20_rem_s64
        .type           $__internal_1_$__cuda_sm20_rem_s64,@function
        .size           $__internal_1_$__cuda_sm20_rem_s64,(.L_x_170 - $__internal_1_$__cuda_sm20_rem_s64)
$__internal_1_$__cuda_sm20_rem_s64:
[----:B------:R-:W-:Y:S02]  /*70f0*/  IADD3 R37, P2, PT, RZ, -R38, RZ ;  /* 0x80000026ff257210 */ /* 0x000fe40007f5e0ff */
[----:B------:R-:W-:-:S03]  /*7100*/  ISETP.GE.AND P0, PT, R36, RZ, PT ;  /* 0x000000ff2400720c */ /* 0x000fc60003f06270 */
[----:B------:R-:W-:Y:S01]  /*7110*/  IMAD.X R35, RZ, RZ, ~R36, P2 ;  /* 0x000000ffff237224 */ /* 0x000fe200010e0e24 */
[----:B------:R-:W-:-:S04]  /*7120*/  SEL R34, R37, R38, !P0 ;  /* 0x0000002625227207 */ /* 0x000fc80004000000 */
[----:B------:R-:W-:-:S04]  /*7130*/  SEL R35, R35, R36, !P0 ;  /* 0x0000002423237207 */ /* 0x000fc80004000000 */
[----:B------:R-:W0:Y:S08]  /*7140*/  I2F.U64.RP R40, R34 ;  /* 0x0000002200287312 */ /* 0x000e300000309000 */
[----:B0-----:R-:W0:Y:S02]  /*7150*/  MUFU.RCP R41, R40 ;  /* 0x0000002800297308 */ /* 0x001e240000001000 */
[----:B0-----:R-:W-:-:S06]  /*7160*/  VIADD R41, R41, 0x1ffffffe ;  /* 0x1ffffffe29297836 */ /* 0x001fcc0000000000 */
[----:B------:R-:W0:Y:S02]  /*7170*/  F2I.U64.TRUNC R42, R41 ;  /* 0x00000029002a7311 */ /* 0x000e24000020d800 */
[----:B0-----:R-:W-:-:S04]  /*7180*/  IMAD.WIDE.U32 R46, R42, R34, RZ ;  /* 0x000000222a2e7225 */ /* 0x001fc800078e00ff */
[C---:B------:R-:W-:Y:S01]  /*7190*/  IMAD R39, R42.reuse, R35, R47 ;  /* 0x000000232a277224 */ /* 0x040fe200078e022f */
[----:B------:R-:W-:Y:S02]  /*71a0*/  IADD3 R37, P0, PT, RZ, -R46, RZ ;  /* 0x8000002eff257210 */ /* 0x000fe40007f1e0ff */
[----:B------:R-:W-:Y:S01]  /*71b0*/  MOV R47, R42 ;  /* 0x0000002a002f7202 */ /* 0x000fe20000000f00 */
[----:B------:R-:W-:Y:S02]  /*71c0*/  IMAD R39, R43, R34, R39 ;  /* 0x000000222b277224 */ /* 0x000fe400078e0227 */
[----:B------:R-:W-:-:S04]  /*71d0*/  IMAD.HI.U32 R46, R42, R37, RZ ;  /* 0x000000252a2e7227 */ /* 0x000fc800078e00ff */
[----:B------:R-:W-:-:S04]  /*71e0*/  IMAD.X R39, RZ, RZ, ~R39, P0 ;  /* 0x000000ffff277224 */ /* 0x000fc800000e0e27 */
[----:B------:R-:W-:-:S04]  /*71f0*/  IMAD.WIDE.U32 R46, P0, R42, R39, R46 ;  /* 0x000000272a2e7225 */ /* 0x000fc8000780002e */
[C---:B------:R-:W-:Y:S02]  /*7200*/  IMAD R40, R43.reuse, R39, RZ ;  /* 0x000000272b287224 */ /* 0x040fe400078e02ff */
[----:B------:R-:W-:-:S04]  /*7210*/  IMAD.HI.U32 R37, P2, R43, R37, R46 ;  /* 0x000000252b257227 */ /* 0x000fc8000784002e */
[----:B------:R-:W-:Y:S01]  /*7220*/  IMAD.HI.U32 R39, R43, R39, RZ ;  /* 0x000000272b277227 */ /* 0x000fe200078e00ff */
[----:B------:R-:W-:Y:S02]  /*7230*/  IADD3 R47, P3, PT, R40, R37, RZ ;  /* 0x00000025282f7210 */ /* 0x000fe40007f7e0ff */
[----:B------:R-:W-:Y:S01]  /*7240*/  IADD3 R37, P5, PT, RZ, -R44, RZ ;  /* 0x8000002cff257210 */ /* 0x000fe20007fbe0ff */
[----:B------:R-:W-:Y:S02]  /*7250*/  IMAD.X R39, R39, 0x1, R43, P0 ;  /* 0x0000000127277824 */ /* 0x000fe400000e062b */
[----:B------:R-:W-:-:S03]  /*7260*/  IMAD.WIDE.U32 R42, R47, R34, RZ ;  /* 0x000000222f2a7225 */ /* 0x000fc600078e00ff */
[----:B------:R-:W-:Y:S01]  /*7270*/  IADD3.X R39, PT, PT, RZ, RZ, R39, P3, P2 ;  /* 0x000000ffff277210 */ /* 0x000fe20001fe4427 */
[----:B------:R-:W-:Y:S01]  /*7280*/  IMAD R40, R47, R35, R43 ;  /* 0x000000232f287224 */ /* 0x000fe200078e022b */
[----:B------:R-:W-:Y:S02]  /*7290*/  IADD3 R42, P0, PT, RZ, -R42, RZ ;  /* 0x8000002aff2a7210 */ /* 0x000fe40007f1e0ff */
[----:B------:R-:W-:Y:S01]  /*72a0*/  ISETP.LE.AND P2, PT, RZ, UR7, PT ;  /* 0x00000007ff007c0c */ /* 0x000fe2000bf43270 */
[----:B------:R-:W-:Y:S02]  /*72b0*/  IMAD R40, R39, R34, R40 ;  /* 0x0000002227287224 */ /* 0x000fe400078e0228 */
[----:B------:R-:W-:Y:S01]  /*72c0*/  IMAD.HI.U32 R46, R47, R42, RZ ;  /* 0x0000002a2f2e7227 */ /* 0x000fe200078e00ff */
[----:B------:R-:W-:-:S03]  /*72d0*/  SEL R37, R37, R44, !P2 ;  /* 0x0000002c25257207 */ /* 0x000fc60005000000 */
[----:B------:R-:W-:-:S04]  /*72e0*/  IMAD.X R40, RZ, RZ, ~R40, P0 ;  /* 0x000000ffff287224 */ /* 0x000fc800000e0e28 */
[----:B------:R-:W-:-:S04]  /*72f0*/  IMAD.WIDE.U32 R46, P0, R47, R40, R46 ;  /* 0x000000282f2e7225 */ /* 0x000fc8000780002e */
[----:B------:R-:W-:-:S04]  /*7300*/  IMAD.HI.U32 R41, P3, R39, R42, R46 ;  /* 0x0000002a27297227 */ /* 0x000fc8000786002e */
[CC--:B------:R-:W-:Y:S02]  /*7310*/  IMAD R42, R39.reuse, R40.reuse, RZ ;  /* 0x00000028272a7224 */ /* 0x0c0fe400078e02ff */
[----:B------:R-:W-:-:S03]  /*7320*/  IMAD.HI.U32 R40, R39, R40, RZ ;  /* 0x0000002827287227 */ /* 0x000fc600078e00ff */
[----:B------:R-:W-:Y:S01]  /*7330*/  IADD3 R42, P4, PT, R42, R41, RZ ;  /* 0x000000292a2a7210 */ /* 0x000fe20007f9e0ff */
[----:B------:R-:W-:Y:S02]  /*7340*/  IMAD.X R41, RZ, RZ, ~UR7, P5 ;  /* 0x80000007ff297e24 */ /* 0x000fe4000a8e06ff */
[----:B------:R-:W-:Y:S02]  /*7350*/  IMAD.X R40, R40, 0x1, R39, P0 ;  /* 0x0000000128287824 */ /* 0x000fe400000e0627 */
[C---:B------:R-:W-:Y:S01]  /*7360*/  IMAD.HI.U32 R46, R42.reuse, R37, RZ ;  /* 0x000000252a2e7227 */ /* 0x040fe200078e00ff */
[----:B------:R-:W-:Y:S02]  /*7370*/  SEL R41, R41, UR7, !P2 ;  /* 0x0000000729297c07 */ /* 0x000fe4000d000000 */
[----:B------:R-:W-:Y:S01]  /*7380*/  IADD3.X R40, PT, PT, RZ, RZ, R40, P4, P3 ;  /* 0x000000ffff287210 */ /* 0x000fe200027e6428 */
[----:B------:R-:W-:Y:S02]  /*7390*/  IMAD.MOV.U32 R47, RZ, RZ, RZ ;  /* 0x000000ffff2f7224 */ /* 0x000fe400078e00ff */
        /* <DEDUP_REMOVED lines=13> */
[----:B------:R-:W-:-:S04]  /*7470*/  IADD3 R42, P3, PT, R37, -R34, RZ ;  /* 0x80000022252a7210 */ /* 0x000fc80007f7e0ff */
[C---:B------:R-:W-:Y:S01]  /*7480*/  ISETP.GE.U32.AND.EX P0, PT, R41.reuse, R35, PT, P0 ;  /* 0x000000232900720c */ /* 0x040fe20003f06100 */
[----:B------:R-:W-:-:S03]  /*7490*/  IMAD.X R40, R41, 0x1, ~R35, P3 ;  /* 0x0000000129287824 */ /* 0x000fc600018e0e23 */
[----:B------:R-:W-:Y:S02]  /*74a0*/  SEL R37, R42, R37, P0 ;  /* 0x000000252a257207 */ /* 0x000fe40000000000 */
[----:B------:R-:W-:Y:S01]  /*74b0*/  SEL R41, R40, R41, P0 ;  /* 0x0000002928297207 */ /* 0x000fe20000000000 */
[----:B------:R-:W-:Y:S01]  /*74c0*/  IMAD.MOV.U32 R40, RZ, RZ, R12 ;  /* 0x000000ffff287224 */ /* 0x000fe200078e000c */
[C---:B------:R-:W-:Y:S01]  /*74d0*/  ISETP.GE.U32.AND P0, PT, R37.reuse, R34, PT ;  /* 0x000000222500720c */ /* 0x040fe20003f06070 */
[----:B------:R-:W-:-:S03]  /*74e0*/  IMAD.IADD R34, R37, 0x1, -R34 ;  /* 0x0000000125227824 */ /* 0x000fc600078e0a22 */
[----:B------:R-:W-:Y:S01]  /*74f0*/  ISETP.GE.U32.AND.EX P0, PT, R41, R35, PT, P0 ;  /* 0x000000232900720c */ /* 0x000fe20003f06100 */
[----:B------:R-:W-:-:S03]  /*7500*/  IMAD.MOV.U32 R41, RZ, RZ, 0x0 ;  /* 0x00000000ff297424 */ /* 0x000fc600078e00ff */
[----:B------:R-:W-:Y:S02]  /*7510*/  SEL R34, R34, R37, P0 ;  /* 0x0000002522227207 */ /* 0x000fe40000000000 */
[----:B------:R-:W-:-:S03]  /*7520*/  ISETP.NE.U32.AND P0, PT, R38, RZ, PT ;  /* 0x000000ff2600720c */ /* 0x000fc60003f05070 */
[----:B------:R-:W-:Y:S01]  /*7530*/  IMAD.MOV R35, RZ, RZ, -R34 ;  /* 0x000000ffff237224 */ /* 0x000fe200078e0a22 */
[----:B------:R-:W-:-:S04]  /*7540*/  ISETP.NE.AND.EX P0, PT, R36, RZ, PT, P0 ;  /* 0x000000ff2400720c */ /* 0x000fc80003f05300 */
[----:B------:R-:W-:-:S04]  /*7550*/  SEL R35, R35, R34, !P2 ;  /* 0x0000002223237207 */ /* 0x000fc80005000000 */
[----:B------:R-:W-:Y:S01]  /*7560*/  SEL R35, R35, 0xffffffff, P0 ;  /* 0xffffffff23237807 */ /* 0x000fe20000000000 */
[----:B------:R-:W-:Y:S06]  /*7570*/  RET.REL.NODEC R40 `(run) ;  /* 0xffffff8828a07950 */ /* 0x000fec0003c3ffff */
.L_x_168:
[----:B------:R-:W-:-:S00]  /*7580*/  BRA `(.L_x_168) ;  /* 0xfffffffc00fc7947 */ /* 0x000fc0000383ffff */
[----:B------:R-:W-:-:S00]  /*7590*/  NOP ;  /* 0x0000000000007918 */ /* 0x000fc00000000000 */
        /* <DEDUP_REMOVED lines=14> */
.L_x_170:


//--------------------- .nv.shared.reserved.0     --------------------------
	.section	.nv.shared.reserved.0,"aw",@nobits
	.weak		__nv_reservedSMEM_offset_0_alias
	.size		__nv_reservedSMEM_offset_0_alias, 0, 64
	.other		__nv_reservedSMEM_offset_0_alias,@"STO_CUDA_RESERVED_SHARED STV_DEFAULT"
__nv_reservedSMEM_offset_0_alias:
	.zero		0
	.zero		64


//--------------------- .nv.constant0.run         --------------------------
	.section	.nv.constant0.run,"a",@progbits
	.sectionflags	@""
	.align	4
.nv.constant0.run:
	.zero		984


//--------------------- SYMBOLS --------------------------

	.type		.nv.reservedSmem.offset0,@object
	.size		.nv.reservedSmem.offset0,0x4
